// auto-generated by cutlass_sweep.gemm — config: {"arch": "sm_100", "cluster_m": 4, "cluster_n": 4, "dtype": "fp32", "dtype_b": "fp32", "layout": "nt", "stages": 0, "tile_k": 32, "tile_m": 256, "tile_n": 128}
#include "cutlass/cutlass.h"
#include "cutlass/gemm/collective/collective_builder.hpp"
#include "cutlass/gemm/device/gemm_universal_adapter.h"
#include "cutlass/gemm/kernel/gemm_universal.hpp"
#include "cutlass/epilogue/collective/collective_builder.hpp"

using ElemA = float;
using ElemB = float;
using ElemCD = float;
using Acc  = float;
using TileShape    = cute::Shape<cute::_256, cute::_128, cute::_32>;
using ClusterShape = cute::Shape<cute::_4, cute::_4, cute::_1>;

using CollectiveEpilogue = typename cutlass::epilogue::collective::CollectiveBuilder<
    cutlass::arch::Sm100, cutlass::arch::OpClassTensorOp,
    TileShape, ClusterShape,
    cutlass::epilogue::collective::EpilogueTileAuto,
    Acc, Acc,
    ElemCD, cutlass::layout::RowMajor, 128 / cutlass::sizeof_bits<ElemCD>::value,
    ElemCD, cutlass::layout::RowMajor, 128 / cutlass::sizeof_bits<ElemCD>::value,
    cutlass::epilogue::collective::EpilogueScheduleAuto
  >::CollectiveOp;

using CollectiveMainloop = typename cutlass::gemm::collective::CollectiveBuilder<
    cutlass::arch::Sm100, cutlass::arch::OpClassTensorOp,
    ElemA, cutlass::layout::RowMajor, 128 / cutlass::sizeof_bits<ElemA>::value,
    ElemB, cutlass::layout::ColumnMajor, 128 / cutlass::sizeof_bits<ElemB>::value,
    Acc,
    TileShape, ClusterShape,
    cutlass::gemm::collective::StageCountAutoCarveout<static_cast<int>(sizeof(typename CollectiveEpilogue::SharedStorage))>,
    cutlass::gemm::collective::KernelScheduleAuto
  >::CollectiveOp;

using GemmKernel = cutlass::gemm::kernel::GemmUniversal<
    cute::Shape<int,int,int,int>,
    CollectiveMainloop,
    CollectiveEpilogue
>;
using Gemm = cutlass::gemm::device::GemmUniversalAdapter<GemmKernel>;

// Force the device kernel symbol into the cubin without needing a host main.
auto* _anchor = &cutlass::device_kernel<GemmKernel>;


// ===== COMPILED SASS (sm_100a) =====

	.target	sm_100a

	.elftype	@"ET_EXEC"


//--------------------- .note.nv.tkinfo           --------------------------
	.section	.note.nv.tkinfo,"",@"SHT_NOTE"
	.sectionflags	@"SHF_NOTE_NV_TKINFO"
	.tkinfo
        /*0018*/ 	.word	0x00000002
        /*0030*/ 	.string	""
        /*0030*/ 	.string	"ptxas"
        /*0030*/ 	.string	"Cuda compilation tools, release 13.0, V13.0.88"
        /*0030*/ 	.string	"Build cuda_13.0.r13.0/compiler.36424714_0"
        /*0030*/ 	.string	"-arch sm_100a -m 64 "



//--------------------- .note.nv.cuinfo           --------------------------
	.section	.note.nv.cuinfo,"",@"SHT_NOTE"
	.sectionflags	@"SHF_NOTE_NV_CUINFO"
        /*0018*/ 	.short	0x0002
        /*001a*/ 	.short	0x0064
        /*001c*/ 	.short	0x0082
	.zero		2


//--------------------- .nv.info                  --------------------------
	.section	.nv.info,"",@"SHT_CUDA_INFO"
	.align	4


	//----- nvinfo : EIATTR_REGCOUNT
	.align		4
        /*0000*/ 	.byte	0x04, 0x2f
        /*0002*/ 	.short	(.L_19 - .L_18)
	.align		4
.L_18:
        /*0004*/ 	.word	index@(_ZN7cutlass13device_kernelINS_4gemm6kernel13GemmUniversalIN4cute5tupleIJiiiiEEENS1_10collective13CollectiveMmaINS1_35MainloopSm100TmaUmmaWarpSpecializedILi8ELi2ELi4ENS5_IJNS4_1CILi4EEESB_NSA_ILi1EEEEEEEENS5_IJNSA_ILi256EEENSA_ILi128EEENSA_ILi32EEEEEEfNS5_IJlSC_lEEEfSJ_NS4_8TiledMMAINS4_8MMA_AtomIJNS4_23SM100_MMA_TF32_2x1SM_SSINS_10tfloat32_tESN_fLi256ELi128ELNS4_4UMMA5MajorE0ELSP_0ELNSO_7ScaleInE0ELSQ_0EEEEEENS4_6LayoutINS5_IJSC_SC_SC_EEENS5_IJNSA_ILi0EEESV_SV_EEEEENS5_IJNS4_10UnderscoreESY_SY_EEEEENS4_28SM100_TMA_2SM_LOAD_MULTICASTENS4_14ComposedLayoutINS4_7SwizzleILi3ELi4ELi3EEENS4_18smem_ptr_flag_bitsILi32EEENST_INS5_IJNSA_ILi8EEESH_EEENS5_IJSH_SC_EEEEEEEvNS4_8identityES11_S1B_vS1C_EENS_8epilogue10collective18CollectiveEpilogueINS1E_23Sm100TmaWarpSpecializedILi4ELi2ELi16ELb1ELb0EEEJNS5_IJSG_SG_SH_EEENS5_IJNST_ISG_SC_EENST_INSA_ILi16EEESC_EEEEEfSJ_fSJ_NS1E_6fusion15FusionCallbacksIS1I_NS1O_17LinearCombinationIffffLNS_15FloatRoundStyleE2EEES1J_S1N_JEEENS4_5SM1004TMEM4LOAD26SM100_TMEM_LOAD_32dp32b16xENS4_13SM90_TMA_LOADENS12_INS13_ILi2ELi4ELi3EEES16_NST_INS5_IJS17_S1L_EEENS5_IJS1L_SC_EEEEEEENS4_39AutoVectorizingCopyWithAssumedAlignmentILi128EEENS4_14SM90_TMA_STOREES23_S25_S25_EEEvvEEEEvNT_6ParamsE)
        /*0008*/ 	.word	0x00000050


	//----- nvinfo : EIATTR_FRAME_SIZE
	.align		4
.L_19:
        /*000c*/ 	.byte	0x04, 0x11
        /*000e*/ 	.short	(.L_21 - .L_20)
	.align		4
.L_20:
        /*0010*/ 	.word	index@($__internal_2_$__cuda_sm10x_tcgen05_guardrail_trap_unallocated_columns_being_dealloced)
        /*0014*/ 	.word	0x00000000


	//----- nvinfo : EIATTR_FRAME_SIZE
	.align		4
.L_21:
        /*0018*/ 	.byte	0x04, 0x11
        /*001a*/ 	.short	(.L_23 - .L_22)
	.align		4
.L_22:
        /*001c*/ 	.word	index@($__internal_1_$__cuda_sm10x_tcgen05_guardrail_trap_phase_invalid_during_alloc)
        /*0020*/ 	.word	0x00000000


	//----- nvinfo : EIATTR_FRAME_SIZE
	.align		4
.L_23:
        /*0024*/ 	.byte	0x04, 0x11
        /*0026*/ 	.short	(.L_25 - .L_24)
	.align		4
.L_24:
        /*0028*/ 	.word	index@($__internal_0_$__cuda_sm10x_tcgen05_guardrail_trap_col_being_dealloced_not_returned_by_alloc)
        /*002c*/ 	.word	0x00000000


	//----- nvinfo : EIATTR_FRAME_SIZE
	.align		4
.L_25:
        /*0030*/ 	.byte	0x04, 0x11
        /*0032*/ 	.short	(.L_27 - .L_26)
	.align		4
.L_26:
        /*0034*/ 	.word	index@(_ZN7cutlass13device_kernelINS_4gemm6kernel13GemmUniversalIN4cute5tupleIJiiiiEEENS1_10collective13CollectiveMmaINS1_35MainloopSm100TmaUmmaWarpSpecializedILi8ELi2ELi4ENS5_IJNS4_1CILi4EEESB_NSA_ILi1EEEEEEEENS5_IJNSA_ILi256EEENSA_ILi128EEENSA_ILi32EEEEEEfNS5_IJlSC_lEEEfSJ_NS4_8TiledMMAINS4_8MMA_AtomIJNS4_23SM100_MMA_TF32_2x1SM_SSINS_10tfloat32_tESN_fLi256ELi128ELNS4_4UMMA5MajorE0ELSP_0ELNSO_7ScaleInE0ELSQ_0EEEEEENS4_6LayoutINS5_IJSC_SC_SC_EEENS5_IJNSA_ILi0EEESV_SV_EEEEENS5_IJNS4_10UnderscoreESY_SY_EEEEENS4_28SM100_TMA_2SM_LOAD_MULTICASTENS4_14ComposedLayoutINS4_7SwizzleILi3ELi4ELi3EEENS4_18smem_ptr_flag_bitsILi32EEENST_INS5_IJNSA_ILi8EEESH_EEENS5_IJSH_SC_EEEEEEEvNS4_8identityES11_S1B_vS1C_EENS_8epilogue10collective18CollectiveEpilogueINS1E_23Sm100TmaWarpSpecializedILi4ELi2ELi16ELb1ELb0EEEJNS5_IJSG_SG_SH_EEENS5_IJNST_ISG_SC_EENST_INSA_ILi16EEESC_EEEEEfSJ_fSJ_NS1E_6fusion15FusionCallbacksIS1I_NS1O_17LinearCombinationIffffLNS_15FloatRoundStyleE2EEES1J_S1N_JEEENS4_5SM1004TMEM4LOAD26SM100_TMEM_LOAD_32dp32b16xENS4_13SM90_TMA_LOADENS12_INS13_ILi2ELi4ELi3EEES16_NST_INS5_IJS17_S1L_EEENS5_IJS1L_SC_EEEEEEENS4_39AutoVectorizingCopyWithAssumedAlignmentILi128EEENS4_14SM90_TMA_STOREES23_S25_S25_EEEvvEEEEvNT_6ParamsE)
        /*0038*/ 	.word	0x00000000


	//----- nvinfo : EIATTR_MIN_STACK_SIZE
	.align		4
.L_27:
        /*003c*/ 	.byte	0x04, 0x12
        /*003e*/ 	.short	(.L_29 - .L_28)
	.align		4
.L_28:
        /*0040*/ 	.word	index@(_ZN7cutlass13device_kernelINS_4gemm6kernel13GemmUniversalIN4cute5tupleIJiiiiEEENS1_10collective13CollectiveMmaINS1_35MainloopSm100TmaUmmaWarpSpecializedILi8ELi2ELi4ENS5_IJNS4_1CILi4EEESB_NSA_ILi1EEEEEEEENS5_IJNSA_ILi256EEENSA_ILi128EEENSA_ILi32EEEEEEfNS5_IJlSC_lEEEfSJ_NS4_8TiledMMAINS4_8MMA_AtomIJNS4_23SM100_MMA_TF32_2x1SM_SSINS_10tfloat32_tESN_fLi256ELi128ELNS4_4UMMA5MajorE0ELSP_0ELNSO_7ScaleInE0ELSQ_0EEEEEENS4_6LayoutINS5_IJSC_SC_SC_EEENS5_IJNSA_ILi0EEESV_SV_EEEEENS5_IJNS4_10UnderscoreESY_SY_EEEEENS4_28SM100_TMA_2SM_LOAD_MULTICASTENS4_14ComposedLayoutINS4_7SwizzleILi3ELi4ELi3EEENS4_18smem_ptr_flag_bitsILi32EEENST_INS5_IJNSA_ILi8EEESH_EEENS5_IJSH_SC_EEEEEEEvNS4_8identityES11_S1B_vS1C_EENS_8epilogue10collective18CollectiveEpilogueINS1E_23Sm100TmaWarpSpecializedILi4ELi2ELi16ELb1ELb0EEEJNS5_IJSG_SG_SH_EEENS5_IJNST_ISG_SC_EENST_INSA_ILi16EEESC_EEEEEfSJ_fSJ_NS1E_6fusion15FusionCallbacksIS1I_NS1O_17LinearCombinationIffffLNS_15FloatRoundStyleE2EEES1J_S1N_JEEENS4_5SM1004TMEM4LOAD26SM100_TMEM_LOAD_32dp32b16xENS4_13SM90_TMA_LOADENS12_INS13_ILi2ELi4ELi3EEES16_NST_INS5_IJS17_S1L_EEENS5_IJS1L_SC_EEEEEEENS4_39AutoVectorizingCopyWithAssumedAlignmentILi128EEENS4_14SM90_TMA_STOREES23_S25_S25_EEEvvEEEEvNT_6ParamsE)
        /*0044*/ 	.word	0x00000000
.L_29:


//--------------------- .nv.compat                --------------------------
	.section	.nv.compat,"",@"SHT_CUDA_COMPAT_INFO"
	.align	4
        /*0000*/ 	.byte	0x02, 0x09, 0x01, 0x00, 0x02, 0x02, 0x02, 0x00, 0x02, 0x05, 0x05, 0x00, 0x03, 0x07, 0x01, 0x01
        /*0010*/ 	.byte	0x02, 0x03, 0x01, 0x00, 0x02, 0x06, 0x01, 0x00, 0x04, 0x0b, 0x08, 0x00, 0x09, 0x00, 0x00, 0x00
        /*0020*/ 	.byte	0x00, 0x00, 0x00, 0x00


//--------------------- .nv.info._ZN7cutlass13device_kernelINS_4gemm6kernel13GemmUniversalIN4cute5tupleIJiiiiEEENS1_10collective13CollectiveMmaINS1_35MainloopSm100TmaUmmaWarpSpecializedILi8ELi2ELi4ENS5_IJNS4_1CILi4EEESB_NSA_ILi1EEEEEEEENS5_IJNSA_ILi256EEENSA_ILi128EEENSA_ILi32EEEEEEfNS5_IJlSC_lEEEfSJ_NS4_8TiledMMAINS4_8MMA_AtomIJNS4_23SM100_MMA_TF32_2x1SM_SSINS_10tfloat32_tESN_fLi256ELi128ELNS4_4UMMA5MajorE0ELSP_0ELNSO_7ScaleInE0ELSQ_0EEEEEENS4_6LayoutINS5_IJSC_SC_SC_EEENS5_IJNSA_ILi0EEESV_SV_EEEEENS5_IJNS4_10UnderscoreESY_SY_EEEEENS4_28SM100_TMA_2SM_LOAD_MULTICASTENS4_14ComposedLayoutINS4_7SwizzleILi3ELi4ELi3EEENS4_18smem_ptr_flag_bitsILi32EEENST_INS5_IJNSA_ILi8EEESH_EEENS5_IJSH_SC_EEEEEEEvNS4_8identityES11_S1B_vS1C_EENS_8epilogue10collective18CollectiveEpilogueINS1E_23Sm100TmaWarpSpecializedILi4ELi2ELi16ELb1ELb0EEEJNS5_IJSG_SG_SH_EEENS5_IJNST_ISG_SC_EENST_INSA_ILi16EEESC_EEEEEfSJ_fSJ_NS1E_6fusion15FusionCallbacksIS1I_NS1O_17LinearCombinationIffffLNS_15FloatRoundStyleE2EEES1J_S1N_JEEENS4_5SM1004TMEM4LOAD26SM100_TMEM_LOAD_32dp32b16xENS4_13SM90_TMA_LOADENS12_INS13_ILi2ELi4ELi3EEES16_NST_INS5_IJS17_S1L_EEENS5_IJS1L_SC_EEEEEEENS4_39AutoVectorizingCopyWithAssumedAlignmentILi128EEENS4_14SM90_TMA_STOREES23_S25_S25_EEEvvEEEEvNT_6ParamsE --------------------------
	.section	.nv.info._ZN7cutlass13device_kernelINS_4gemm6kernel13GemmUniversalIN4cute5tupleIJiiiiEEENS1_10collective13CollectiveMmaINS1_35MainloopSm100TmaUmmaWarpSpecializedILi8ELi2ELi4ENS5_IJNS4_1CILi4EEESB_NSA_ILi1EEEEEEEENS5_IJNSA_ILi256EEENSA_ILi128EEENSA_ILi32EEEEEEfNS5_IJlSC_lEEEfSJ_NS4_8TiledMMAINS4_8MMA_AtomIJNS4_23SM100_MMA_TF32_2x1SM_SSINS_10tfloat32_tESN_fLi256ELi128ELNS4_4UMMA5MajorE0ELSP_0ELNSO_7ScaleInE0ELSQ_0EEEEEENS4_6LayoutINS5_IJSC_SC_SC_EEENS5_IJNSA_ILi0EEESV_SV_EEEEENS5_IJNS4_10UnderscoreESY_SY_EEEEENS4_28SM100_TMA_2SM_LOAD_MULTICASTENS4_14ComposedLayoutINS4_7SwizzleILi3ELi4ELi3EEENS4_18smem_ptr_flag_bitsILi32EEENST_INS5_IJNSA_ILi8EEESH_EEENS5_IJSH_SC_EEEEEEEvNS4_8identityES11_S1B_vS1C_EENS_8epilogue10collective18CollectiveEpilogueINS1E_23Sm100TmaWarpSpecializedILi4ELi2ELi16ELb1ELb0EEEJNS5_IJSG_SG_SH_EEENS5_IJNST_ISG_SC_EENST_INSA_ILi16EEESC_EEEEEfSJ_fSJ_NS1E_6fusion15FusionCallbacksIS1I_NS1O_17LinearCombinationIffffLNS_15FloatRoundStyleE2EEES1J_S1N_JEEENS4_5SM1004TMEM4LOAD26SM100_TMEM_LOAD_32dp32b16xENS4_13SM90_TMA_LOADENS12_INS13_ILi2ELi4ELi3EEES16_NST_INS5_IJS17_S1L_EEENS5_IJS1L_SC_EEEEEEENS4_39AutoVectorizingCopyWithAssumedAlignmentILi128EEENS4_14SM90_TMA_STOREES23_S25_S25_EEEvvEEEEvNT_6ParamsE,"",@"SHT_CUDA_INFO"
	.sectionflags	@""
	.align	4


	//----- nvinfo : EIATTR_CUDA_API_VERSION
	.align		4
        /*0000*/ 	.byte	0x04, 0x37
        /*0002*/ 	.short	(.L_31 - .L_30)
.L_30:
        /*0004*/ 	.word	0x00000082


	//----- nvinfo : EIATTR_KPARAM_INFO
	.align		4
.L_31:
        /*0008*/ 	.byte	0x04, 0x17
        /*000a*/ 	.short	(.L_33 - .L_32)
.L_32:
        /*000c*/ 	.word	0x00000000
        /*0010*/ 	.short	0x0000
        /*0012*/ 	.short	0x0000
        /*0014*/ 	.byte	0x00, 0xf0, 0x01, 0x20


	//----- nvinfo : EIATTR_AT_ENTRY_FRAGMENTS
	.align		4
.L_33:
        /*0018*/ 	.byte	0x04, 0x4f
        /*001a*/ 	.short	(.L_35 - .L_34)


	//   ....[0]....
.L_34:
        /*001c*/ 	.word	0x00000007


	//----- nvinfo : EIATTR_RESERVED_SMEM_USED
	.align		4
.L_35:
        /*0020*/ 	.byte	0x01, 0x41
	.zero		2


	//----- nvinfo : EIATTR_SPARSE_MMA_MASK
	.align		4
        /*0024*/ 	.byte	0x03, 0x50
        /*0026*/ 	.short	0x0000


	//----- nvinfo : EIATTR_TCGEN05_2CTA_USED
	.align		4
        /*0028*/ 	.byte	0x01, 0x52
	.zero		2


	//----- nvinfo : EIATTR_MAXREG_COUNT
	.align		4
        /*002c*/ 	.byte	0x03, 0x1b
        /*002e*/ 	.short	0x00ff


	//----- nvinfo : EIATTR_NUM_BARRIERS
	.align		4
        /*0030*/ 	.byte	0x02, 0x4c
        /*0032*/ 	.byte	0x07
	.zero		1


	//----- nvinfo : EIATTR_EXTERNS
	.align		4
        /*0034*/ 	.byte	0x04, 0x0f
        /*0036*/ 	.short	(.L_37 - .L_36)


	//   ....[0]....
	.align		4
.L_36:
        /*0038*/ 	.word	index@(__assertfail)


	//----- nvinfo : EIATTR_MERCURY_ISA_VERSION
	.align		4
.L_37:
        /*003c*/ 	.byte	0x03, 0x5f
        /*003e*/ 	.short	0x0101


	//----- nvinfo : EIATTR_INT_WARP_WIDE_INSTR_OFFSETS
	.align		4
        /*0040*/ 	.byte	0x04, 0x31
        /*0042*/ 	.short	(.L_39 - .L_38)


	//   ....[0]....
.L_38:
        /*0044*/ 	.word	0x00000e50


	//   ....[1]....
        /*0048*/ 	.word	0x00000f10


	//   ....[2]....
        /*004c*/ 	.word	0x00004970


	//   ....[3]....
        /*0050*/ 	.word	0x000049a0


	//   ....[4]....
        /*0054*/ 	.word	0x000049c0


	//   ....[5]....
        /*0058*/ 	.word	0x00005540


	//   ....[6]....
        /*005c*/ 	.word	0x000055a0


	//   ....[7]....
        /*0060*/ 	.word	0x00005680


	//   ....[8]....
        /*0064*/ 	.word	0x000056f0


	//   ....[9]....
        /*0068*/ 	.word	0x000057d0


	//   ....[10]....
        /*006c*/ 	.word	0x00005840


	//   ....[11]....
        /*0070*/ 	.word	0x00005930


	//   ....[12]....
        /*0074*/ 	.word	0x000059a0


	//   ....[13]....
        /*0078*/ 	.word	0x00005aa0


	//   ....[14]....
        /*007c*/ 	.word	0x00005b20


	//   ....[15]....
        /*0080*/ 	.word	0x00005c20


	//   ....[16]....
        /*0084*/ 	.word	0x00005ca0


	//   ....[17]....
        /*0088*/ 	.word	0x00005da0


	//   ....[18]....
        /*008c*/ 	.word	0x00005e20


	//   ....[19]....
        /*0090*/ 	.word	0x00005f10


	//   ....[20]....
        /*0094*/ 	.word	0x00005fa0


	//----- nvinfo : EIATTR_COOP_GROUP_MASK_REGIDS
	.align		4
.L_39:
        /*0098*/ 	.byte	0x04, 0x29
        /*009a*/ 	.short	(.L_41 - .L_40)


	//   ....[0]....
.L_40:
        /*009c*/ 	.word	0xffffffff


	//   ....[1]....
        /*00a0*/ 	.word	0xffffffff


	//   ....[2]....
        /*00a4*/ 	.word	0xffffffff


	//   ....[3]....
        /*00a8*/ 	.word	0xffffffff


	//   ....[4]....
        /*00ac*/ 	.word	0xffffffff


	//   ....[5]....
        /*00b0*/ 	.word	0xffffffff


	//   ....[6]....
        /*00b4*/ 	.word	0xffffffff


	//   ....[7]....
        /*00b8*/ 	.word	0xffffffff


	//   ....[8]....
        /*00bc*/ 	.word	0xffffffff


	//   ....[9]....
        /*00c0*/ 	.word	0xffffffff


	//   ....[10]....
        /*00c4*/ 	.word	0xffffffff


	//   ....[11]....
        /*00c8*/ 	.word	0xffffffff


	//   ....[12]....
        /*00cc*/ 	.word	0xffffffff


	//   ....[13]....
        /*00d0*/ 	.word	0xffffffff


	//----- nvinfo : EIATTR_COOP_GROUP_INSTR_OFFSETS
	.align		4
.L_41:
        /*00d4*/ 	.byte	0x04, 0x28
        /*00d6*/ 	.short	(.L_43 - .L_42)


	//   ....[0]....
.L_42:
        /*00d8*/ 	.word	0x000000b0


	//   ....[1]....
        /*00dc*/ 	.word	0x00000510


	//   ....[2]....
        /*00e0*/ 	.word	0x00000760


	//   ....[3]....
        /*00e4*/ 	.word	0x00000900


	//   ....[4]....
        /*00e8*/ 	.word	0x00000a00


	//   ....[5]....
        /*00ec*/ 	.word	0x00000b70


	//   ....[6]....
        /*00f0*/ 	.word	0x00000d10


	//   ....[7]....
        /*00f4*/ 	.word	0x00000f70


	//   ....[8]....
        /*00f8*/ 	.word	0x00002620


	//   ....[9]....
        /*00fc*/ 	.word	0x00003750


	//   ....[10]....
        /*0100*/ 	.word	0x00003c20


	//   ....[11]....
        /*0104*/ 	.word	0x00003c50


	//   ....[12]....
        /*0108*/ 	.word	0x00004870


	//   ....[13]....
        /*010c*/ 	.word	0x00004a80


	//----- nvinfo : EIATTR_VRC_CTA_INIT_COUNT
	.align		4
.L_43:
        /*0110*/ 	.byte	0x02, 0x4a
        /*0112*/ 	.byte	0x80
	.zero		1


	//----- nvinfo : EIATTR_SYSCALL_OFFSETS
	.align		4
        /*0114*/ 	.byte	0x04, 0x46
        /*0116*/ 	.short	(.L_45 - .L_44)


	//   ....[0]....
.L_44:
        /*0118*/ 	.word	0x00006c20


	//   ....[1]....
        /*011c*/ 	.word	0x00006d10


	//   ....[2]....
        /*0120*/ 	.word	0x00007460


	//   ....[3]....
        /*0124*/ 	.word	0x00007be0


	//   ....[4]....
        /*0128*/ 	.word	0x00008330


	//   ....[5]....
        /*012c*/ 	.word	0x00008ac0


	//   ....[6]....
        /*0130*/ 	.word	0x00009250


	//   ....[7]....
        /*0134*/ 	.word	0x00009a10


	//   ....[8]....
        /*0138*/ 	.word	0x0000a1a0


	//   ....[9]....
        /*013c*/ 	.word	0x0000a8e0


	//----- nvinfo : EIATTR_MBARRIER_INSTR_OFFSETS
	.align		4
.L_45:
        /*0140*/ 	.byte	0x04, 0x39
        /*0142*/ 	.short	(.L_47 - .L_46)


	//   ....[0]....
.L_46:
        /*0144*/ 	.word	0x00000650
        /*0148*/ 	.word	0x000000ff
        /*014c*/ 	.word	0x00000000
        /*0150*/ 	.short	0x0100
        /*0152*/ 	.byte	0x04
	.zero		1


	//   ....[1]....
        /*0154*/ 	.word	0x00000660
        /*0158*/ 	.word	0x000000ff
        /*015c*/ 	.word	0x00000040
        /*0160*/ 	.short	0x0100
        /*0162*/ 	.byte	0x04
	.zero		1


	//   ....[2]....
        /*0164*/ 	.word	0x00000670
        /*0168*/ 	.word	0x000000ff
        /*016c*/ 	.word	0x00000008
        /*0170*/ 	.short	0x0100
        /*0172*/ 	.byte	0x04
	.zero		1


	//   ....[3]....
        /*0174*/ 	.word	0x00000680
        /*0178*/ 	.word	0x000000ff
        /*017c*/ 	.word	0x00000048
        /*0180*/ 	.short	0x0100
        /*0182*/ 	.byte	0x04
	.zero		1


	//   ....[4]....
        /*0184*/ 	.word	0x00000690
        /*0188*/ 	.word	0x000000ff
        /*018c*/ 	.word	0x00000010
        /*0190*/ 	.short	0x0100
        /*0192*/ 	.byte	0x04
	.zero		1


	//   ....[5]....
        /*0194*/ 	.word	0x000006a0
        /*0198*/ 	.word	0x000000ff
        /*019c*/ 	.word	0x00000050
        /*01a0*/ 	.short	0x0100
        /*01a2*/ 	.byte	0x04
	.zero		1


	//   ....[6]....
        /*01a4*/ 	.word	0x000006b0
        /*01a8*/ 	.word	0x000000ff
        /*01ac*/ 	.word	0x00000018
        /*01b0*/ 	.short	0x0100
        /*01b2*/ 	.byte	0x04
	.zero		1


	//   ....[7]....
        /*01b4*/ 	.word	0x000006c0
        /*01b8*/ 	.word	0x000000ff
        /*01bc*/ 	.word	0x00000058
        /*01c0*/ 	.short	0x0100
        /*01c2*/ 	.byte	0x04
	.zero		1


	//   ....[8]....
        /*01c4*/ 	.word	0x000006d0
        /*01c8*/ 	.word	0x000000ff
        /*01cc*/ 	.word	0x00000020
        /*01d0*/ 	.short	0x0100
        /*01d2*/ 	.byte	0x04
	.zero		1


	//   ....[9]....
        /*01d4*/ 	.word	0x000006e0
        /*01d8*/ 	.word	0x000000ff
        /*01dc*/ 	.word	0x00000060
        /*01e0*/ 	.short	0x0100
        /*01e2*/ 	.byte	0x04
	.zero		1


	//   ....[10]....
        /*01e4*/ 	.word	0x000006f0
        /*01e8*/ 	.word	0x000000ff
        /*01ec*/ 	.word	0x00000028
        /*01f0*/ 	.short	0x0100
        /*01f2*/ 	.byte	0x04
	.zero		1


	//   ....[11]....
        /*01f4*/ 	.word	0x00000700
        /*01f8*/ 	.word	0x000000ff
        /*01fc*/ 	.word	0x00000068
        /*0200*/ 	.short	0x0100
        /*0202*/ 	.byte	0x04
	.zero		1


	//   ....[12]....
        /*0204*/ 	.word	0x00000710
        /*0208*/ 	.word	0x000000ff
        /*020c*/ 	.word	0x00000030
        /*0210*/ 	.short	0x0100
        /*0212*/ 	.byte	0x04
	.zero		1


	//   ....[13]....
        /*0214*/ 	.word	0x00000720
        /*0218*/ 	.word	0x000000ff
        /*021c*/ 	.word	0x00000070
        /*0220*/ 	.short	0x0100
        /*0222*/ 	.byte	0x04
	.zero		1


	//   ....[14]....
        /*0224*/ 	.word	0x00000730
        /*0228*/ 	.word	0x000000ff
        /*022c*/ 	.word	0x00000038
        /*0230*/ 	.short	0x0100
        /*0232*/ 	.byte	0x04
	.zero		1


	//   ....[15]....
        /*0234*/ 	.word	0x00000740
        /*0238*/ 	.word	0x000000ff
        /*023c*/ 	.word	0x00000078
        /*0240*/ 	.short	0x0100
        /*0242*/ 	.byte	0x04
	.zero		1


	//   ....[16]....
        /*0244*/ 	.word	0x00000870
        /*0248*/ 	.word	0x000000ff
        /*024c*/ 	.word	0x00000080
        /*0250*/ 	.short	0x0100
        /*0252*/ 	.byte	0x04
	.zero		1


	//   ....[17]....
        /*0254*/ 	.word	0x00000880
        /*0258*/ 	.word	0x000000ff
        /*025c*/ 	.word	0x000000a0
        /*0260*/ 	.short	0x0100
        /*0262*/ 	.byte	0x04
	.zero		1


	//   ....[18]....
        /*0264*/ 	.word	0x00000890
        /*0268*/ 	.word	0x000000ff
        /*026c*/ 	.word	0x00000088
        /*0270*/ 	.short	0x0100
        /*0272*/ 	.byte	0x04
	.zero		1


	//   ....[19]....
        /*0274*/ 	.word	0x000008a0
        /*0278*/ 	.word	0x000000ff
        /*027c*/ 	.word	0x000000a8
        /*0280*/ 	.short	0x0100
        /*0282*/ 	.byte	0x04
	.zero		1


	//   ....[20]....
        /*0284*/ 	.word	0x000008b0
        /*0288*/ 	.word	0x000000ff
        /*028c*/ 	.word	0x00000090
        /*0290*/ 	.short	0x0100
        /*0292*/ 	.byte	0x04
	.zero		1


	//   ....[21]....
        /*0294*/ 	.word	0x000008c0
        /*0298*/ 	.word	0x000000ff
        /*029c*/ 	.word	0x000000b0
        /*02a0*/ 	.short	0x0100
        /*02a2*/ 	.byte	0x04
	.zero		1


	//   ....[22]....
        /*02a4*/ 	.word	0x000008d0
        /*02a8*/ 	.word	0x000000ff
        /*02ac*/ 	.word	0x00000098
        /*02b0*/ 	.short	0x0100
        /*02b2*/ 	.byte	0x04
	.zero		1


	//   ....[23]....
        /*02b4*/ 	.word	0x000008e0
        /*02b8*/ 	.word	0x000000ff
        /*02bc*/ 	.word	0x000000b8
        /*02c0*/ 	.short	0x0100
        /*02c2*/ 	.byte	0x04
	.zero		1


	//   ....[24]....
        /*02c4*/ 	.word	0x000009d0
        /*02c8*/ 	.word	0x000000ff
        /*02cc*/ 	.word	0x000000c0
        /*02d0*/ 	.short	0x0100
        /*02d2*/ 	.byte	0x06
	.zero		1


	//   ....[25]....
        /*02d4*/ 	.word	0x000009e0
        /*02d8*/ 	.word	0x000000ff
        /*02dc*/ 	.word	0x000000c8
        /*02e0*/ 	.short	0x0100
        /*02e2*/ 	.byte	0x06
	.zero		1


	//   ....[26]....
        /*02e4*/ 	.word	0x00000b20
        /*02e8*/ 	.word	0x000000ff
        /*02ec*/ 	.word	0x000000d0
        /*02f0*/ 	.short	0x0100
        /*02f2*/ 	.byte	0x06
	.zero		1


	//   ....[27]....
        /*02f4*/ 	.word	0x00000b30
        /*02f8*/ 	.word	0x000000ff
        /*02fc*/ 	.word	0x000000e0
        /*0300*/ 	.short	0x0100
        /*0302*/ 	.byte	0x06
	.zero		1


	//   ....[28]....
        /*0304*/ 	.word	0x00000b40
        /*0308*/ 	.word	0x000000ff
        /*030c*/ 	.word	0x000000d8
        /*0310*/ 	.short	0x0100
        /*0312*/ 	.byte	0x06
	.zero		1


	//   ....[29]....
        /*0314*/ 	.word	0x00000b50
        /*0318*/ 	.word	0x000000ff
        /*031c*/ 	.word	0x000000e8
        /*0320*/ 	.short	0x0100
        /*0322*/ 	.byte	0x06
	.zero		1


	//   ....[30]....
        /*0324*/ 	.word	0x00000c80
        /*0328*/ 	.word	0x000000ff
        /*032c*/ 	.word	0x000000f0
        /*0330*/ 	.short	0x0100
        /*0332*/ 	.byte	0x04
	.zero		1


	//   ....[31]....
        /*0334*/ 	.word	0x00000c90
        /*0338*/ 	.word	0x000000ff
        /*033c*/ 	.word	0x00000110
        /*0340*/ 	.short	0x0100
        /*0342*/ 	.byte	0x04
	.zero		1


	//   ....[32]....
        /*0344*/ 	.word	0x00000ca0
        /*0348*/ 	.word	0x000000ff
        /*034c*/ 	.word	0x000000f8
        /*0350*/ 	.short	0x0100
        /*0352*/ 	.byte	0x04
	.zero		1


	//   ....[33]....
        /*0354*/ 	.word	0x00000cb0
        /*0358*/ 	.word	0x000000ff
        /*035c*/ 	.word	0x00000118
        /*0360*/ 	.short	0x0100
        /*0362*/ 	.byte	0x04
	.zero		1


	//   ....[34]....
        /*0364*/ 	.word	0x00000cc0
        /*0368*/ 	.word	0x000000ff
        /*036c*/ 	.word	0x00000100
        /*0370*/ 	.short	0x0100
        /*0372*/ 	.byte	0x04
	.zero		1


	//   ....[35]....
        /*0374*/ 	.word	0x00000cd0
        /*0378*/ 	.word	0x000000ff
        /*037c*/ 	.word	0x00000120
        /*0380*/ 	.short	0x0100
        /*0382*/ 	.byte	0x04
	.zero		1


	//   ....[36]....
        /*0384*/ 	.word	0x00000ce0
        /*0388*/ 	.word	0x000000ff
        /*038c*/ 	.word	0x00000108
        /*0390*/ 	.short	0x0100
        /*0392*/ 	.byte	0x04
	.zero		1


	//   ....[37]....
        /*0394*/ 	.word	0x00000cf0
        /*0398*/ 	.word	0x000000ff
        /*039c*/ 	.word	0x00000128
        /*03a0*/ 	.short	0x0100
        /*03a2*/ 	.byte	0x04
	.zero		1


	//   ....[38]....
        /*03a4*/ 	.word	0x00000df0
        /*03a8*/ 	.word	0x000000ff
        /*03ac*/ 	.word	0x00000130
        /*03b0*/ 	.short	0x0100
        /*03b2*/ 	.byte	0x04
	.zero		1


	//   ....[39]....
        /*03b4*/ 	.word	0x00000e00
        /*03b8*/ 	.word	0x000000ff
        /*03bc*/ 	.word	0x00000140
        /*03c0*/ 	.short	0x0100
        /*03c2*/ 	.byte	0x04
	.zero		1


	//   ....[40]....
        /*03c4*/ 	.word	0x00000e10
        /*03c8*/ 	.word	0x000000ff
        /*03cc*/ 	.word	0x00000138
        /*03d0*/ 	.short	0x0100
        /*03d2*/ 	.byte	0x04
	.zero		1


	//   ....[41]....
        /*03d4*/ 	.word	0x00000e20
        /*03d8*/ 	.word	0x000000ff
        /*03dc*/ 	.word	0x00000148
        /*03e0*/ 	.short	0x0100
        /*03e2*/ 	.byte	0x04
	.zero		1


	//   ....[42]....
        /*03e4*/ 	.word	0x00000f30
        /*03e8*/ 	.word	0x000000ff
        /*03ec*/ 	.word	0x00000150
        /*03f0*/ 	.short	0x0100
        /*03f2*/ 	.byte	0x06
	.zero		1


	//   ....[43]....
        /*03f4*/ 	.word	0x00001e40
        /*03f8*/ 	.word	0x00000000
        /*03fc*/ 	.word	0x00000140
        /*0400*/ 	.short	0x010a
        /*0402*/ 	.byte	0xff
	.zero		1


	//   ....[44]....
        /*0404*/ 	.word	0x00001e70
        /*0408*/ 	.word	0x00000000
        /*040c*/ 	.word	0x00000130
        /*0410*/ 	.short	0x0101
        /*0412*/ 	.byte	0xff
	.zero		1


	//   ....[45]....
        /*0414*/ 	.word	0x00001f10
        /*0418*/ 	.word	0x000000ff
        /*041c*/ 	.word	0x00000040
        /*0420*/ 	.short	0x010a
        /*0422*/ 	.byte	0x04
	.zero		1


	//   ....[46]....
        /*0424*/ 	.word	0x00001fe0
        /*0428*/ 	.word	0x000000ff
        /*042c*/ 	.word	0x00000040
        /*0430*/ 	.short	0x010a
        /*0432*/ 	.byte	0x21
	.zero		1


	//   ....[47]....
        /*0434*/ 	.word	0x00002190
        /*0438*/ 	.word	0x000000ff
        /*043c*/ 	.word	0x00000040
        /*0440*/ 	.short	0x010a
        /*0442*/ 	.byte	0x05
	.zero		1


	//   ....[48]....
        /*0444*/ 	.word	0x000022d0
        /*0448*/ 	.word	0x000000ff
        /*044c*/ 	.word	0x000000c8
        /*0450*/ 	.short	0x0101
        /*0452*/ 	.byte	0x0d
	.zero		1


	//   ....[49]....
        /*0454*/ 	.word	0x000022f0
        /*0458*/ 	.word	0x000000ff
        /*045c*/ 	.word	0x00000040
        /*0460*/ 	.short	0x010a
        /*0462*/ 	.byte	0x04
	.zero		1


	//   ....[50]....
        /*0464*/ 	.word	0x00002370
        /*0468*/ 	.word	0x000000ff
        /*046c*/ 	.word	0x00000040
        /*0470*/ 	.short	0x010a
        /*0472*/ 	.byte	0x11
	.zero		1


	//   ....[51]....
        /*0474*/ 	.word	0x00002500
        /*0478*/ 	.word	0x000000ff
        /*047c*/ 	.word	0x00000040
        /*0480*/ 	.short	0x010a
        /*0482*/ 	.byte	0x05
	.zero		1


	//   ....[52]....
        /*0484*/ 	.word	0x00002650
        /*0488*/ 	.word	0x00000003
        /*048c*/ 	.word	0x000000d0
        /*0490*/ 	.short	0x010a
        /*0492*/ 	.byte	0xff
	.zero		1


	//   ....[53]....
        /*0494*/ 	.word	0x000027a0
        /*0498*/ 	.word	0x00000000
        /*049c*/ 	.word	0x00000000
        /*04a0*/ 	.short	0x0101
        /*04a2*/ 	.byte	0xff
	.zero		1


	//   ....[54]....
        /*04a4*/ 	.word	0x00002d60
        /*04a8*/ 	.word	0x000000ff
        /*04ac*/ 	.word	0x00000000
        /*04b0*/ 	.short	0x010a
        /*04b2*/ 	.byte	0x04
	.zero		1


	//   ....[55]....
        /*04b4*/ 	.word	0x00002df0
        /*04b8*/ 	.word	0x000000ff
        /*04bc*/ 	.word	0x00000000
        /*04c0*/ 	.short	0x010a
        /*04c2*/ 	.byte	0x05
	.zero		1


	//   ....[56]....
        /*04c4*/ 	.word	0x00002e80
        /*04c8*/ 	.word	0x000000ff
        /*04cc*/ 	.word	0x00000000
        /*04d0*/ 	.short	0x010a
        /*04d2*/ 	.byte	0x05
	.zero		1


	//   ....[57]....
        /*04d4*/ 	.word	0x00002f10
        /*04d8*/ 	.word	0x000000ff
        /*04dc*/ 	.word	0x00000000
        /*04e0*/ 	.short	0x010a
        /*04e2*/ 	.byte	0x05
	.zero		1


	//   ....[58]....
        /*04e4*/ 	.word	0x00002fa0
        /*04e8*/ 	.word	0x000000ff
        /*04ec*/ 	.word	0x00000000
        /*04f0*/ 	.short	0x010a
        /*04f2*/ 	.byte	0x05
	.zero		1


	//   ....[59]....
        /*04f4*/ 	.word	0x00003030
        /*04f8*/ 	.word	0x000000ff
        /*04fc*/ 	.word	0x00000000
        /*0500*/ 	.short	0x010a
        /*0502*/ 	.byte	0x05
	.zero		1


	//   ....[60]....
        /*0504*/ 	.word	0x000030c0
        /*0508*/ 	.word	0x000000ff
        /*050c*/ 	.word	0x00000000
        /*0510*/ 	.short	0x010a
        /*0512*/ 	.byte	0x05
	.zero		1


	//   ....[61]....
        /*0514*/ 	.word	0x00003160
        /*0518*/ 	.word	0x00000000
        /*051c*/ 	.word	0x00000000
        /*0520*/ 	.short	0x010a
        /*0522*/ 	.byte	0xff
	.zero		1


	//   ....[62]....
        /*0524*/ 	.word	0x000032a0
        /*0528*/ 	.word	0x00000002
        /*052c*/ 	.word	0x00000130
        /*0530*/ 	.short	0x010a
        /*0532*/ 	.byte	0xff
	.zero		1


	//   ....[63]....
        /*0534*/ 	.word	0x00003310
        /*0538*/ 	.word	0x00000002
        /*053c*/ 	.word	0x00000000
        /*0540*/ 	.short	0x0101
        /*0542*/ 	.byte	0xff
	.zero		1


	//   ....[64]....
        /*0544*/ 	.word	0x00003330
        /*0548*/ 	.word	0x000000ff
        /*054c*/ 	.word	0x000000e0
        /*0550*/ 	.short	0x010a
        /*0552*/ 	.byte	0x04
	.zero		1


	//   ....[65]....
        /*0554*/ 	.word	0x00003450
        /*0558*/ 	.word	0x00000002
        /*055c*/ 	.word	0x000000d0
        /*0560*/ 	.short	0x010a
        /*0562*/ 	.byte	0xff
	.zero		1


	//   ....[66]....
        /*0564*/ 	.word	0x00003550
        /*0568*/ 	.word	0x00000002
        /*056c*/ 	.word	0x00000000
        /*0570*/ 	.short	0x0101
        /*0572*/ 	.byte	0xff
	.zero		1


	//   ....[67]....
        /*0574*/ 	.word	0x000035e0
        /*0578*/ 	.word	0x000000ff
        /*057c*/ 	.word	0x000000e0
        /*0580*/ 	.short	0x0106
        /*0582*/ 	.byte	0x04
	.zero		1


	//   ....[68]....
        /*0584*/ 	.word	0x00003600
        /*0588*/ 	.word	0x000000ff
        /*058c*/ 	.word	0x000000e0
        /*0590*/ 	.short	0x010a
        /*0592*/ 	.byte	0x04
	.zero		1


	//   ....[69]....
        /*0594*/ 	.word	0x00003690
        /*0598*/ 	.word	0x000000ff
        /*059c*/ 	.word	0x000000e0
        /*05a0*/ 	.short	0x0106
        /*05a2*/ 	.byte	0x07
	.zero		1


	//   ....[70]....
        /*05a4*/ 	.word	0x000036d0
        /*05a8*/ 	.word	0x00000000
        /*05ac*/ 	.word	0x000000e0
        /*05b0*/ 	.short	0x010a
        /*05b2*/ 	.byte	0xff
	.zero		1


	//   ....[71]....
        /*05b4*/ 	.word	0x00003920
        /*05b8*/ 	.word	0x000000ff
        /*05bc*/ 	.word	0x00000008
        /*05c0*/ 	.short	0x010a
        /*05c2*/ 	.byte	0x05
	.zero		1


	//   ....[72]....
        /*05c4*/ 	.word	0x00003940
        /*05c8*/ 	.word	0x000000ff
        /*05cc*/ 	.word	0x00000008
        /*05d0*/ 	.short	0x010a
        /*05d2*/ 	.byte	0x05
	.zero		1


	//   ....[73]....
        /*05d4*/ 	.word	0x00003ad0
        /*05d8*/ 	.word	0x000000ff
        /*05dc*/ 	.word	0x00000008
        /*05e0*/ 	.short	0x010a
        /*05e2*/ 	.byte	0x05
	.zero		1


	//   ....[74]....
        /*05e4*/ 	.word	0x00003af0
        /*05e8*/ 	.word	0x000000ff
        /*05ec*/ 	.word	0x00000008
        /*05f0*/ 	.short	0x010a
        /*05f2*/ 	.byte	0x05
	.zero		1


	//   ....[75]....
        /*05f4*/ 	.word	0x00003bb0
        /*05f8*/ 	.word	0x000000ff
        /*05fc*/ 	.word	0x00000000
        /*0600*/ 	.short	0x0101
        /*0602*/ 	.byte	0x04
	.zero		1


	//   ....[76]....
        /*0604*/ 	.word	0x00003ef0
        /*0608*/ 	.word	0x00000000
        /*060c*/ 	.word	0x000000d0
        /*0610*/ 	.short	0x010a
        /*0612*/ 	.byte	0xff
	.zero		1


	//   ....[77]....
        /*0614*/ 	.word	0x00003fb0
        /*0618*/ 	.word	0x00000000
        /*061c*/ 	.word	0x00000000
        /*0620*/ 	.short	0x0101
        /*0622*/ 	.byte	0xff
	.zero		1


	//   ....[78]....
        /*0624*/ 	.word	0x00004070
        /*0628*/ 	.word	0x000000ff
        /*062c*/ 	.word	0x00000000
        /*0630*/ 	.short	0x010a
        /*0632*/ 	.byte	0x04
	.zero		1


	//   ....[79]....
        /*0634*/ 	.word	0x00004080
        /*0638*/ 	.word	0x000000ff
        /*063c*/ 	.word	0x00000110
        /*0640*/ 	.short	0x010a
        /*0642*/ 	.byte	0x1f
	.zero		1


	//   ....[80]....
        /*0644*/ 	.word	0x00004130
        /*0648*/ 	.word	0x000000ff
        /*064c*/ 	.word	0x00000000
        /*0650*/ 	.short	0x010a
        /*0652*/ 	.byte	0x05
	.zero		1


	//   ....[81]....
        /*0654*/ 	.word	0x00004260
        /*0658*/ 	.word	0x000000ff
        /*065c*/ 	.word	0x00000000
        /*0660*/ 	.short	0x010a
        /*0662*/ 	.byte	0x04
	.zero		1


	//   ....[82]....
        /*0664*/ 	.word	0x00004560
        /*0668*/ 	.word	0x000000ff
        /*066c*/ 	.word	0x00000000
        /*0670*/ 	.short	0x010a
        /*0672*/ 	.byte	0x04
	.zero		1


	//   ....[83]....
        /*0674*/ 	.word	0x000045f0
        /*0678*/ 	.word	0x000000ff
        /*067c*/ 	.word	0x00000000
        /*0680*/ 	.short	0x010a
        /*0682*/ 	.byte	0x05
	.zero		1


	//   ....[84]....
        /*0684*/ 	.word	0x00004680
        /*0688*/ 	.word	0x000000ff
        /*068c*/ 	.word	0x00000000
        /*0690*/ 	.short	0x010a
        /*0692*/ 	.byte	0x05
	.zero		1


	//   ....[85]....
        /*0694*/ 	.word	0x00004720
        /*0698*/ 	.word	0x00000000
        /*069c*/ 	.word	0x00000000
        /*06a0*/ 	.short	0x010a
        /*06a2*/ 	.byte	0xff
	.zero		1


	//   ....[86]....
        /*06a4*/ 	.word	0x00004760
        /*06a8*/ 	.word	0x00000000
        /*06ac*/ 	.word	0x00000000
        /*06b0*/ 	.short	0x010a
        /*06b2*/ 	.byte	0xff
	.zero		1


	//   ....[87]....
        /*06b4*/ 	.word	0x000047d0
        /*06b8*/ 	.word	0x000000ff
        /*06bc*/ 	.word	0x00000000
        /*06c0*/ 	.short	0x0101
        /*06c2*/ 	.byte	0x04
	.zero		1


	//   ....[88]....
        /*06c4*/ 	.word	0x00004810
        /*06c8*/ 	.word	0x000000ff
        /*06cc*/ 	.word	0x00000150
        /*06d0*/ 	.short	0x010a
        /*06d2*/ 	.byte	0x1a
	.zero		1


	//   ....[89]....
        /*06d4*/ 	.word	0x00004860
        /*06d8*/ 	.word	0x000000ff
        /*06dc*/ 	.word	0x00000000
        /*06e0*/ 	.short	0x0101
        /*06e2*/ 	.byte	0x04
	.zero		1


	//   ....[90]....
        /*06e4*/ 	.word	0x00004d30
        /*06e8*/ 	.word	0x0000000c
        /*06ec*/ 	.word	0x000000d0
        /*06f0*/ 	.short	0x010a
        /*06f2*/ 	.byte	0xff
	.zero		1


	//   ....[91]....
        /*06f4*/ 	.word	0x00004ea0
        /*06f8*/ 	.word	0x00000000
        /*06fc*/ 	.word	0x00000000
        /*0700*/ 	.short	0x0101
        /*0702*/ 	.byte	0xff
	.zero		1


	//   ....[92]....
        /*0704*/ 	.word	0x00005340
        /*0708*/ 	.word	0x000000ff
        /*070c*/ 	.word	0x000000c8
        /*0710*/ 	.short	0x010a
        /*0712*/ 	.byte	0x15
	.zero		1


	//   ....[93]....
        /*0714*/ 	.word	0x000054c0
        /*0718*/ 	.word	0x000000ff
        /*071c*/ 	.word	0x000000a0
        /*0720*/ 	.short	0x010a
        /*0722*/ 	.byte	0x15
	.zero		1


	//   ....[94]....
        /*0724*/ 	.word	0x00005630
        /*0728*/ 	.word	0x000000ff
        /*072c*/ 	.word	0x00000080
        /*0730*/ 	.short	0x010b
        /*0732*/ 	.byte	0x15
	.zero		1


	//   ....[95]....
        /*0734*/ 	.word	0x00005640
        /*0738*/ 	.word	0x000000ff
        /*073c*/ 	.word	0x00000000
        /*0740*/ 	.short	0x0101
        /*0742*/ 	.byte	0x25
	.zero		1


	//   ....[96]....
        /*0744*/ 	.word	0x00005650
        /*0748*/ 	.word	0x000000ff
        /*074c*/ 	.word	0x000000a8
        /*0750*/ 	.short	0x010a
        /*0752*/ 	.byte	0x15
	.zero		1


	//   ....[97]....
        /*0754*/ 	.word	0x00005780
        /*0758*/ 	.word	0x000000ff
        /*075c*/ 	.word	0x00000088
        /*0760*/ 	.short	0x010b
        /*0762*/ 	.byte	0x15
	.zero		1


	//   ....[98]....
        /*0764*/ 	.word	0x00005790
        /*0768*/ 	.word	0x000000ff
        /*076c*/ 	.word	0x00000000
        /*0770*/ 	.short	0x0101
        /*0772*/ 	.byte	0x1f
	.zero		1


	//   ....[99]....
        /*0774*/ 	.word	0x000057a0
        /*0778*/ 	.word	0x000000ff
        /*077c*/ 	.word	0x000000b0
        /*0780*/ 	.short	0x010a
        /*0782*/ 	.byte	0x15
	.zero		1


	//   ....[100]....
        /*0784*/ 	.word	0x000058e0
        /*0788*/ 	.word	0x000000ff
        /*078c*/ 	.word	0x00000090
        /*0790*/ 	.short	0x010b
        /*0792*/ 	.byte	0x15
	.zero		1


	//   ....[101]....
        /*0794*/ 	.word	0x000058f0
        /*0798*/ 	.word	0x000000ff
        /*079c*/ 	.word	0x00000000
        /*07a0*/ 	.short	0x0101
        /*07a2*/ 	.byte	0x1e
	.zero		1


	//   ....[102]....
        /*07a4*/ 	.word	0x00005900
        /*07a8*/ 	.word	0x000000ff
        /*07ac*/ 	.word	0x000000b8
        /*07b0*/ 	.short	0x010a
        /*07b2*/ 	.byte	0x15
	.zero		1


	//   ....[103]....
        /*07b4*/ 	.word	0x00005a50
        /*07b8*/ 	.word	0x000000ff
        /*07bc*/ 	.word	0x00000098
        /*07c0*/ 	.short	0x010b
        /*07c2*/ 	.byte	0x15
	.zero		1


	//   ....[104]....
        /*07c4*/ 	.word	0x00005a60
        /*07c8*/ 	.word	0x000000ff
        /*07cc*/ 	.word	0x00000000
        /*07d0*/ 	.short	0x0101
        /*07d2*/ 	.byte	0x1d
	.zero		1


	//   ....[105]....
        /*07d4*/ 	.word	0x00005a70
        /*07d8*/ 	.word	0x000000ff
        /*07dc*/ 	.word	0x000000a0
        /*07e0*/ 	.short	0x010a
        /*07e2*/ 	.byte	0x15
	.zero		1


	//   ....[106]....
        /*07e4*/ 	.word	0x00005bd0
        /*07e8*/ 	.word	0x000000ff
        /*07ec*/ 	.word	0x00000080
        /*07f0*/ 	.short	0x010b
        /*07f2*/ 	.byte	0x15
	.zero		1


	//   ....[107]....
        /*07f4*/ 	.word	0x00005be0
        /*07f8*/ 	.word	0x000000ff
        /*07fc*/ 	.word	0x00000000
        /*0800*/ 	.short	0x0101
        /*0802*/ 	.byte	0x25
	.zero		1


	//   ....[108]....
        /*0804*/ 	.word	0x00005bf0
        /*0808*/ 	.word	0x000000ff
        /*080c*/ 	.word	0x000000a8
        /*0810*/ 	.short	0x010a
        /*0812*/ 	.byte	0x15
	.zero		1


	//   ....[109]....
        /*0814*/ 	.word	0x00005d50
        /*0818*/ 	.word	0x000000ff
        /*081c*/ 	.word	0x00000088
        /*0820*/ 	.short	0x010b
        /*0822*/ 	.byte	0x15
	.zero		1


	//   ....[110]....
        /*0824*/ 	.word	0x00005d60
        /*0828*/ 	.word	0x000000ff
        /*082c*/ 	.word	0x00000000
        /*0830*/ 	.short	0x0101
        /*0832*/ 	.byte	0x1f
	.zero		1


	//   ....[111]....
        /*0834*/ 	.word	0x00005d70
        /*0838*/ 	.word	0x000000ff
        /*083c*/ 	.word	0x000000b0
        /*0840*/ 	.short	0x010a
        /*0842*/ 	.byte	0x15
	.zero		1


	//   ....[112]....
        /*0844*/ 	.word	0x00005ec0
        /*0848*/ 	.word	0x000000ff
        /*084c*/ 	.word	0x00000090
        /*0850*/ 	.short	0x010b
        /*0852*/ 	.byte	0x15
	.zero		1


	//   ....[113]....
        /*0854*/ 	.word	0x00005ed0
        /*0858*/ 	.word	0x000000ff
        /*085c*/ 	.word	0x00000000
        /*0860*/ 	.short	0x0101
        /*0862*/ 	.byte	0x1e
	.zero		1


	//   ....[114]....
        /*0864*/ 	.word	0x00005ee0
        /*0868*/ 	.word	0x000000ff
        /*086c*/ 	.word	0x000000b8
        /*0870*/ 	.short	0x010a
        /*0872*/ 	.byte	0x15
	.zero		1


	//   ....[115]....
        /*0874*/ 	.word	0x000060d0
        /*0878*/ 	.word	0x000000ff
        /*087c*/ 	.word	0x00000098
        /*0880*/ 	.short	0x010b
        /*0882*/ 	.byte	0x15
	.zero		1


	//   ....[116]....
        /*0884*/ 	.word	0x000060e0
        /*0888*/ 	.word	0x000000ff
        /*088c*/ 	.word	0x00000000
        /*0890*/ 	.short	0x0101
        /*0892*/ 	.byte	0x1d
	.zero		1


	//   ....[117]....
        /*0894*/ 	.word	0x00006100
        /*0898*/ 	.word	0x000000ff
        /*089c*/ 	.word	0x000000a0
        /*08a0*/ 	.short	0x010a
        /*08a2*/ 	.byte	0x15
	.zero		1


	//   ....[118]....
        /*08a4*/ 	.word	0x00006120
        /*08a8*/ 	.word	0x000000ff
        /*08ac*/ 	.word	0x000000a8
        /*08b0*/ 	.short	0x010a
        /*08b2*/ 	.byte	0x15
	.zero		1


	//   ....[119]....
        /*08b4*/ 	.word	0x00006140
        /*08b8*/ 	.word	0x000000ff
        /*08bc*/ 	.word	0x000000b0
        /*08c0*/ 	.short	0x010a
        /*08c2*/ 	.byte	0x15
	.zero		1


	//   ....[120]....
        /*08c4*/ 	.word	0x00006190
        /*08c8*/ 	.word	0x00000002
        /*08cc*/ 	.word	0x000000b8
        /*08d0*/ 	.short	0x010a
        /*08d2*/ 	.byte	0xff
	.zero		1


	//   ....[121]....
        /*08d4*/ 	.word	0x000064b0
        /*08d8*/ 	.word	0x00000003
        /*08dc*/ 	.word	0x000000d0
        /*08e0*/ 	.short	0x010a
        /*08e2*/ 	.byte	0xff
	.zero		1


	//   ....[122]....
        /*08e4*/ 	.word	0x00006630
        /*08e8*/ 	.word	0x00000000
        /*08ec*/ 	.word	0x00000000
        /*08f0*/ 	.short	0x0101
        /*08f2*/ 	.byte	0xff
	.zero		1


	//   ....[123]....
        /*08f4*/ 	.word	0x00007130
        /*08f8*/ 	.word	0x000000ff
        /*08fc*/ 	.word	0x00000080
        /*0900*/ 	.short	0x010a
        /*0902*/ 	.byte	0x2b
	.zero		1


	//   ....[124]....
        /*0904*/ 	.word	0x00007160
        /*0908*/ 	.word	0x00000048
        /*090c*/ 	.word	0x000000f0
        /*0910*/ 	.short	0x010a
        /*0912*/ 	.byte	0xff
	.zero		1


	//   ....[125]....
        /*0914*/ 	.word	0x00007250
        /*0918*/ 	.word	0x000000ff
        /*091c*/ 	.word	0x00000080
        /*0920*/ 	.short	0x010a
        /*0922*/ 	.byte	0x2b
	.zero		1


	//   ....[126]....
        /*0924*/ 	.word	0x00007340
        /*0928*/ 	.word	0x00000048
        /*092c*/ 	.word	0x000000f0
        /*0930*/ 	.short	0x010a
        /*0932*/ 	.byte	0xff
	.zero		1


	//   ....[127]....
        /*0934*/ 	.word	0x00007910
        /*0938*/ 	.word	0x00000000
        /*093c*/ 	.word	0x00000000
        /*0940*/ 	.short	0x0101
        /*0942*/ 	.byte	0xff
	.zero		1


	//   ....[128]....
        /*0944*/ 	.word	0x00007920
        /*0948*/ 	.word	0x00000002
        /*094c*/ 	.word	0x00000080
        /*0950*/ 	.short	0x010a
        /*0952*/ 	.byte	0xff
	.zero		1


	//   ....[129]....
        /*0954*/ 	.word	0x00007a00
        /*0958*/ 	.word	0x00000002
        /*095c*/ 	.word	0x00000080
        /*0960*/ 	.short	0x010a
        /*0962*/ 	.byte	0xff
	.zero		1


	//   ....[130]....
        /*0964*/ 	.word	0x00008060
        /*0968*/ 	.word	0x00000014
        /*096c*/ 	.word	0x00000000
        /*0970*/ 	.short	0x0101
        /*0972*/ 	.byte	0xff
	.zero		1


	//   ....[131]....
        /*0974*/ 	.word	0x00008080
        /*0978*/ 	.word	0x00000006
        /*097c*/ 	.word	0x00000080
        /*0980*/ 	.short	0x010a
        /*0982*/ 	.byte	0xff
	.zero		1


	//   ....[132]....
        /*0984*/ 	.word	0x00008150
        /*0988*/ 	.word	0x00000006
        /*098c*/ 	.word	0x00000080
        /*0990*/ 	.short	0x010a
        /*0992*/ 	.byte	0xff
	.zero		1


	//   ....[133]....
        /*0994*/ 	.word	0x000087b0
        /*0998*/ 	.word	0x00000014
        /*099c*/ 	.word	0x00000000
        /*09a0*/ 	.short	0x0101
        /*09a2*/ 	.byte	0xff
	.zero		1


	//   ....[134]....
        /*09a4*/ 	.word	0x000087d0
        /*09a8*/ 	.word	0x00000000
        /*09ac*/ 	.word	0x00000080
        /*09b0*/ 	.short	0x010a
        /*09b2*/ 	.byte	0xff
	.zero		1


	//   ....[135]....
        /*09b4*/ 	.word	0x000088a0
        /*09b8*/ 	.word	0x00000000
        /*09bc*/ 	.word	0x00000080
        /*09c0*/ 	.short	0x010a
        /*09c2*/ 	.byte	0xff
	.zero		1


	//   ....[136]....
        /*09c4*/ 	.word	0x00008f30
        /*09c8*/ 	.word	0x00000014
        /*09cc*/ 	.word	0x00000000
        /*09d0*/ 	.short	0x0101
        /*09d2*/ 	.byte	0xff
	.zero		1


	//   ....[137]....
        /*09d4*/ 	.word	0x00008f50
        /*09d8*/ 	.word	0x00000006
        /*09dc*/ 	.word	0x00000080
        /*09e0*/ 	.short	0x010a
        /*09e2*/ 	.byte	0xff
	.zero		1


	//   ....[138]....
        /*09e4*/ 	.word	0x00009020
        /*09e8*/ 	.word	0x00000006
        /*09ec*/ 	.word	0x00000080
        /*09f0*/ 	.short	0x010a
        /*09f2*/ 	.byte	0xff
	.zero		1


	//   ....[139]....
        /*09f4*/ 	.word	0x000096f0
        /*09f8*/ 	.word	0x00000014
        /*09fc*/ 	.word	0x00000000
        /*0a00*/ 	.short	0x0101
        /*0a02*/ 	.byte	0xff
	.zero		1


	//   ....[140]....
        /*0a04*/ 	.word	0x00009710
        /*0a08*/ 	.word	0x00000006
        /*0a0c*/ 	.word	0x00000080
        /*0a10*/ 	.short	0x010a
        /*0a12*/ 	.byte	0xff
	.zero		1


	//   ....[141]....
        /*0a14*/ 	.word	0x000097e0
        /*0a18*/ 	.word	0x00000006
        /*0a1c*/ 	.word	0x00000080
        /*0a20*/ 	.short	0x010a
        /*0a22*/ 	.byte	0xff
	.zero		1


	//   ....[142]....
        /*0a24*/ 	.word	0x00009e80
        /*0a28*/ 	.word	0x00000014
        /*0a2c*/ 	.word	0x00000000
        /*0a30*/ 	.short	0x0101
        /*0a32*/ 	.byte	0xff
	.zero		1


	//   ....[143]....
        /*0a34*/ 	.word	0x00009ea0
        /*0a38*/ 	.word	0x00000006
        /*0a3c*/ 	.word	0x00000080
        /*0a40*/ 	.short	0x010a
        /*0a42*/ 	.byte	0xff
	.zero		1


	//   ....[144]....
        /*0a44*/ 	.word	0x00009f70
        /*0a48*/ 	.word	0x00000006
        /*0a4c*/ 	.word	0x00000080
        /*0a50*/ 	.short	0x010a
        /*0a52*/ 	.byte	0xff
	.zero		1


	//   ....[145]....
        /*0a54*/ 	.word	0x0000a610
        /*0a58*/ 	.word	0x00000014
        /*0a5c*/ 	.word	0x00000000
        /*0a60*/ 	.short	0x0101
        /*0a62*/ 	.byte	0xff
	.zero		1


	//   ....[146]....
        /*0a64*/ 	.word	0x0000a630
        /*0a68*/ 	.word	0x00000000
        /*0a6c*/ 	.word	0x00000080
        /*0a70*/ 	.short	0x010a
        /*0a72*/ 	.byte	0xff
	.zero		1


	//   ....[147]....
        /*0a74*/ 	.word	0x0000a700
        /*0a78*/ 	.word	0x00000000
        /*0a7c*/ 	.word	0x00000080
        /*0a80*/ 	.short	0x010a
        /*0a82*/ 	.byte	0xff
	.zero		1


	//   ....[148]....
        /*0a84*/ 	.word	0x0000a970
        /*0a88*/ 	.word	0x00000048
        /*0a8c*/ 	.word	0x00000000
        /*0a90*/ 	.short	0x0101
        /*0a92*/ 	.byte	0xff
	.zero		1


	//   ....[149]....
        /*0a94*/ 	.word	0x0000ada0
        /*0a98*/ 	.word	0x00000000
        /*0a9c*/ 	.word	0x00000000
        /*0aa0*/ 	.short	0x0101
        /*0aa2*/ 	.byte	0xff
	.zero		1


	//   ....[150]....
        /*0aa4*/ 	.word	0x0000b070
        /*0aa8*/ 	.word	0x000000ff
        /*0aac*/ 	.word	0x00000000
        /*0ab0*/ 	.short	0x0101
        /*0ab2*/ 	.byte	0x06
	.zero		1


	//   ....[151]....
        /*0ab4*/ 	.word	0x0000b090
        /*0ab8*/ 	.word	0x00000000
        /*0abc*/ 	.word	0x00000140
        /*0ac0*/ 	.short	0x010a
        /*0ac2*/ 	.byte	0xff
	.zero		1


	//   ....[152]....
        /*0ac4*/ 	.word	0x0000b0f0
        /*0ac8*/ 	.word	0x00000000
        /*0acc*/ 	.word	0x00000040
        /*0ad0*/ 	.short	0x010a
        /*0ad2*/ 	.byte	0xff
	.zero		1


	//   ....[153]....
        /*0ad4*/ 	.word	0x0000b150
        /*0ad8*/ 	.word	0x00000000
        /*0adc*/ 	.word	0x00000040
        /*0ae0*/ 	.short	0x010a
        /*0ae2*/ 	.byte	0xff
	.zero		1


	//   ....[154]....
        /*0ae4*/ 	.word	0x0000b1a0
        /*0ae8*/ 	.word	0x00000003
        /*0aec*/ 	.word	0x000000d0
        /*0af0*/ 	.short	0x010a
        /*0af2*/ 	.byte	0xff
	.zero		1


	//   ....[155]....
        /*0af4*/ 	.word	0x0000b200
        /*0af8*/ 	.word	0x00000000
        /*0afc*/ 	.word	0x00000000
        /*0b00*/ 	.short	0x010a
        /*0b02*/ 	.byte	0xff
	.zero		1


	//   ....[156]....
        /*0b04*/ 	.word	0x0000b260
        /*0b08*/ 	.word	0x00000000
        /*0b0c*/ 	.word	0x00000000
        /*0b10*/ 	.short	0x010a
        /*0b12*/ 	.byte	0xff
	.zero		1


	//   ....[157]....
        /*0b14*/ 	.word	0x0000b2c0
        /*0b18*/ 	.word	0x00000000
        /*0b1c*/ 	.word	0x00000000
        /*0b20*/ 	.short	0x010a
        /*0b22*/ 	.byte	0xff
	.zero		1


	//   ....[158]....
        /*0b24*/ 	.word	0x0000b320
        /*0b28*/ 	.word	0x00000000
        /*0b2c*/ 	.word	0x00000000
        /*0b30*/ 	.short	0x010a
        /*0b32*/ 	.byte	0xff
	.zero		1


	//   ....[159]....
        /*0b34*/ 	.word	0x0000b380
        /*0b38*/ 	.word	0x00000000
        /*0b3c*/ 	.word	0x00000000
        /*0b40*/ 	.short	0x010a
        /*0b42*/ 	.byte	0xff
	.zero		1


	//   ....[160]....
        /*0b44*/ 	.word	0x0000b3e0
        /*0b48*/ 	.word	0x00000000
        /*0b4c*/ 	.word	0x00000000
        /*0b50*/ 	.short	0x010a
        /*0b52*/ 	.byte	0xff
	.zero		1


	//   ....[161]....
        /*0b54*/ 	.word	0x0000b440
        /*0b58*/ 	.word	0x00000000
        /*0b5c*/ 	.word	0x00000000
        /*0b60*/ 	.short	0x010a
        /*0b62*/ 	.byte	0xff
	.zero		1


	//   ....[162]....
        /*0b64*/ 	.word	0x0000b490
        /*0b68*/ 	.word	0x00000002
        /*0b6c*/ 	.word	0x00000130
        /*0b70*/ 	.short	0x010a
        /*0b72*/ 	.byte	0xff
	.zero		1


	//   ....[163]....
        /*0b74*/ 	.word	0x0000b4f0
        /*0b78*/ 	.word	0x00000002
        /*0b7c*/ 	.word	0x000000e0
        /*0b80*/ 	.short	0x010a
        /*0b82*/ 	.byte	0xff
	.zero		1


	//   ....[164]....
        /*0b84*/ 	.word	0x0000b540
        /*0b88*/ 	.word	0x00000002
        /*0b8c*/ 	.word	0x000000d0
        /*0b90*/ 	.short	0x010a
        /*0b92*/ 	.byte	0xff
	.zero		1


	//   ....[165]....
        /*0b94*/ 	.word	0x0000b5a0
        /*0b98*/ 	.word	0x00000000
        /*0b9c*/ 	.word	0x000000e0
        /*0ba0*/ 	.short	0x010a
        /*0ba2*/ 	.byte	0xff
	.zero		1


	//   ....[166]....
        /*0ba4*/ 	.word	0x0000b600
        /*0ba8*/ 	.word	0x00000005
        /*0bac*/ 	.word	0x00000008
        /*0bb0*/ 	.short	0x010a
        /*0bb2*/ 	.byte	0xff
	.zero		1


	//   ....[167]....
        /*0bb4*/ 	.word	0x0000b6f0
        /*0bb8*/ 	.word	0x00000000
        /*0bbc*/ 	.word	0x00000008
        /*0bc0*/ 	.short	0x010a
        /*0bc2*/ 	.byte	0xff
	.zero		1


	//   ....[168]....
        /*0bc4*/ 	.word	0x0000b740
        /*0bc8*/ 	.word	0x00000000
        /*0bcc*/ 	.word	0x000000d0
        /*0bd0*/ 	.short	0x010a
        /*0bd2*/ 	.byte	0xff
	.zero		1


	//   ....[169]....
        /*0bd4*/ 	.word	0x0000b7a0
        /*0bd8*/ 	.word	0x00000000
        /*0bdc*/ 	.word	0x00000110
        /*0be0*/ 	.short	0x010a
        /*0be2*/ 	.byte	0xff
	.zero		1


	//   ....[170]....
        /*0be4*/ 	.word	0x0000b800
        /*0be8*/ 	.word	0x00000000
        /*0bec*/ 	.word	0x00000000
        /*0bf0*/ 	.short	0x010a
        /*0bf2*/ 	.byte	0xff
	.zero		1


	//   ....[171]....
        /*0bf4*/ 	.word	0x0000b860
        /*0bf8*/ 	.word	0x00000000
        /*0bfc*/ 	.word	0x00000000
        /*0c00*/ 	.short	0x010a
        /*0c02*/ 	.byte	0xff
	.zero		1


	//   ....[172]....
        /*0c04*/ 	.word	0x0000b8c0
        /*0c08*/ 	.word	0x00000000
        /*0c0c*/ 	.word	0x00000000
        /*0c10*/ 	.short	0x010a
        /*0c12*/ 	.byte	0xff
	.zero		1


	//   ....[173]....
        /*0c14*/ 	.word	0x0000b920
        /*0c18*/ 	.word	0x00000000
        /*0c1c*/ 	.word	0x00000000
        /*0c20*/ 	.short	0x010a
        /*0c22*/ 	.byte	0xff
	.zero		1


	//   ....[174]....
        /*0c24*/ 	.word	0x0000b980
        /*0c28*/ 	.word	0x00000000
        /*0c2c*/ 	.word	0x00000150
        /*0c30*/ 	.short	0x010a
        /*0c32*/ 	.byte	0xff
	.zero		1


	//   ....[175]....
        /*0c34*/ 	.word	0x0000b9d0
        /*0c38*/ 	.word	0x0000000c
        /*0c3c*/ 	.word	0x000000d0
        /*0c40*/ 	.short	0x010a
        /*0c42*/ 	.byte	0xff
	.zero		1


	//   ....[176]....
        /*0c44*/ 	.word	0x0000ba30
        /*0c48*/ 	.word	0x00000000
        /*0c4c*/ 	.word	0x000000c8
        /*0c50*/ 	.short	0x010a
        /*0c52*/ 	.byte	0xff
	.zero		1


	//   ....[177]....
        /*0c54*/ 	.word	0x0000ba90
        /*0c58*/ 	.word	0x00000000
        /*0c5c*/ 	.word	0x000000a0
        /*0c60*/ 	.short	0x010a
        /*0c62*/ 	.byte	0xff
	.zero		1


	//   ....[178]....
        /*0c64*/ 	.word	0x0000baf0
        /*0c68*/ 	.word	0x00000000
        /*0c6c*/ 	.word	0x000000a8
        /*0c70*/ 	.short	0x010a
        /*0c72*/ 	.byte	0xff
	.zero		1


	//   ....[179]....
        /*0c74*/ 	.word	0x0000bb50
        /*0c78*/ 	.word	0x00000000
        /*0c7c*/ 	.word	0x000000b0
        /*0c80*/ 	.short	0x010a
        /*0c82*/ 	.byte	0xff
	.zero		1


	//   ....[180]....
        /*0c84*/ 	.word	0x0000bbb0
        /*0c88*/ 	.word	0x00000000
        /*0c8c*/ 	.word	0x000000b8
        /*0c90*/ 	.short	0x010a
        /*0c92*/ 	.byte	0xff
	.zero		1


	//   ....[181]....
        /*0c94*/ 	.word	0x0000bc10
        /*0c98*/ 	.word	0x00000000
        /*0c9c*/ 	.word	0x000000a0
        /*0ca0*/ 	.short	0x010a
        /*0ca2*/ 	.byte	0xff
	.zero		1


	//   ....[182]....
        /*0ca4*/ 	.word	0x0000bc70
        /*0ca8*/ 	.word	0x00000000
        /*0cac*/ 	.word	0x000000a8
        /*0cb0*/ 	.short	0x010a
        /*0cb2*/ 	.byte	0xff
	.zero		1


	//   ....[183]....
        /*0cb4*/ 	.word	0x0000bcd0
        /*0cb8*/ 	.word	0x00000000
        /*0cbc*/ 	.word	0x000000b0
        /*0cc0*/ 	.short	0x010a
        /*0cc2*/ 	.byte	0xff
	.zero		1


	//   ....[184]....
        /*0cc4*/ 	.word	0x0000bd30
        /*0cc8*/ 	.word	0x00000000
        /*0ccc*/ 	.word	0x000000b8
        /*0cd0*/ 	.short	0x010a
        /*0cd2*/ 	.byte	0xff
	.zero		1


	//   ....[185]....
        /*0cd4*/ 	.word	0x0000bd90
        /*0cd8*/ 	.word	0x00000000
        /*0cdc*/ 	.word	0x000000a0
        /*0ce0*/ 	.short	0x010a
        /*0ce2*/ 	.byte	0xff
	.zero		1


	//   ....[186]....
        /*0ce4*/ 	.word	0x0000bdf0
        /*0ce8*/ 	.word	0x00000000
        /*0cec*/ 	.word	0x000000a8
        /*0cf0*/ 	.short	0x010a
        /*0cf2*/ 	.byte	0xff
	.zero		1


	//   ....[187]....
        /*0cf4*/ 	.word	0x0000be50
        /*0cf8*/ 	.word	0x00000002
        /*0cfc*/ 	.word	0x000000b0
        /*0d00*/ 	.short	0x010a
        /*0d02*/ 	.byte	0xff
	.zero		1


	//   ....[188]....
        /*0d04*/ 	.word	0x0000bea0
        /*0d08*/ 	.word	0x00000003
        /*0d0c*/ 	.word	0x000000d0
        /*0d10*/ 	.short	0x010a
        /*0d12*/ 	.byte	0xff
	.zero		1


	//   ....[189]....
        /*0d14*/ 	.word	0x0000bf00
        /*0d18*/ 	.word	0x00000002
        /*0d1c*/ 	.word	0x00000080
        /*0d20*/ 	.short	0x010a
        /*0d22*/ 	.byte	0xff
	.zero		1


	//   ....[190]....
        /*0d24*/ 	.word	0x0000bf50
        /*0d28*/ 	.word	0x00000048
        /*0d2c*/ 	.word	0x000000f0
        /*0d30*/ 	.short	0x010a
        /*0d32*/ 	.byte	0xff
	.zero		1


	//   ....[191]....
        /*0d34*/ 	.word	0x0000bfa0
        /*0d38*/ 	.word	0x00000002
        /*0d3c*/ 	.word	0x00000080
        /*0d40*/ 	.short	0x010a
        /*0d42*/ 	.byte	0xff
	.zero		1


	//   ....[192]....
        /*0d44*/ 	.word	0x0000bff0
        /*0d48*/ 	.word	0x00000006
        /*0d4c*/ 	.word	0x00000080
        /*0d50*/ 	.short	0x010a
        /*0d52*/ 	.byte	0xff
	.zero		1


	//   ....[193]....
        /*0d54*/ 	.word	0x0000c040
        /*0d58*/ 	.word	0x00000000
        /*0d5c*/ 	.word	0x00000080
        /*0d60*/ 	.short	0x010a
        /*0d62*/ 	.byte	0xff
	.zero		1


	//   ....[194]....
        /*0d64*/ 	.word	0x0000c090
        /*0d68*/ 	.word	0x00000006
        /*0d6c*/ 	.word	0x00000080
        /*0d70*/ 	.short	0x010a
        /*0d72*/ 	.byte	0xff
	.zero		1


	//   ....[195]....
        /*0d74*/ 	.word	0x0000c0e0
        /*0d78*/ 	.word	0x00000006
        /*0d7c*/ 	.word	0x00000080
        /*0d80*/ 	.short	0x010a
        /*0d82*/ 	.byte	0xff
	.zero		1


	//   ....[196]....
        /*0d84*/ 	.word	0x0000c130
        /*0d88*/ 	.word	0x00000006
        /*0d8c*/ 	.word	0x00000080
        /*0d90*/ 	.short	0x010a
        /*0d92*/ 	.byte	0xff
	.zero		1


	//   ....[197]....
        /*0d94*/ 	.word	0x0000c180
        /*0d98*/ 	.word	0x00000000
        /*0d9c*/ 	.word	0x00000080
        /*0da0*/ 	.short	0x010a
        /*0da2*/ 	.byte	0xff
	.zero		1


	//----- nvinfo : EIATTR_NUM_MBARRIERS
	.align		4
.L_47:
        /*0da4*/ 	.byte	0x03, 0x38
        /*0da6*/ 	.short	0x002b


	//----- nvinfo : EIATTR_EXIT_INSTR_OFFSETS
	.align		4
        /*0da8*/ 	.byte	0x04, 0x1c
        /*0daa*/ 	.short	(.L_49 - .L_48)


	//   ....[0]....
.L_48:
        /*0dac*/ 	.word	0x00003190


	//   ....[1]....
        /*0db0*/ 	.word	0x000036a0


	//   ....[2]....
        /*0db4*/ 	.word	0x00003700


	//   ....[3]....
        /*0db8*/ 	.word	0x00004a90


	//   ....[4]....
        /*0dbc*/ 	.word	0x000061c0


	//   ....[5]....
        /*0dc0*/ 	.word	0x00006200


	//   ....[6]....
        /*0dc4*/ 	.word	0x0000af60


	//   ....[7]....
        /*0dc8*/ 	.word	0x0000afd0


	//   ....[8]....
        /*0dcc*/ 	.word	0x0000b000


	//   ....[9]....
        /*0dd0*/ 	.word	0x0000b080


	//----- nvinfo : EIATTR_MAX_THREADS
	.align		4
.L_49:
        /*0dd4*/ 	.byte	0x04, 0x05
        /*0dd6*/ 	.short	(.L_51 - .L_50)
.L_50:
        /*0dd8*/ 	.word	0x00000100
        /*0ddc*/ 	.word	0x00000001
        /*0de0*/ 	.word	0x00000001


	//----- nvinfo : EIATTR_CRS_STACK_SIZE
	.align		4
.L_51:
        /*0de4*/ 	.byte	0x04, 0x1e
        /*0de6*/ 	.short	(.L_53 - .L_52)
.L_52:
        /*0de8*/ 	.word	0x00000000


	//----- nvinfo : EIATTR_CBANK_PARAM_SIZE
	.align		4
.L_53:
        /*0dec*/ 	.byte	0x03, 0x19
        /*0dee*/ 	.short	0x0800


	//----- nvinfo : EIATTR_PARAM_CBANK
	.align		4
        /*0df0*/ 	.byte	0x04, 0x0a
        /*0df2*/ 	.short	(.L_55 - .L_54)
	.align		4
.L_54:
        /*0df4*/ 	.word	index@(.nv.constant0._ZN7cutlass13device_kernelINS_4gemm6kernel13GemmUniversalIN4cute5tupleIJiiiiEEENS1_10collective13CollectiveMmaINS1_35MainloopSm100TmaUmmaWarpSpecializedILi8ELi2ELi4ENS5_IJNS4_1CILi4EEESB_NSA_ILi1EEEEEEEENS5_IJNSA_ILi256EEENSA_ILi128EEENSA_ILi32EEEEEEfNS5_IJlSC_lEEEfSJ_NS4_8TiledMMAINS4_8MMA_AtomIJNS4_23SM100_MMA_TF32_2x1SM_SSINS_10tfloat32_tESN_fLi256ELi128ELNS4_4UMMA5MajorE0ELSP_0ELNSO_7ScaleInE0ELSQ_0EEEEEENS4_6LayoutINS5_IJSC_SC_SC_EEENS5_IJNSA_ILi0EEESV_SV_EEEEENS5_IJNS4_10UnderscoreESY_SY_EEEEENS4_28SM100_TMA_2SM_LOAD_MULTICASTENS4_14ComposedLayoutINS4_7SwizzleILi3ELi4ELi3EEENS4_18smem_ptr_flag_bitsILi32EEENST_INS5_IJNSA_ILi8EEESH_EEENS5_IJSH_SC_EEEEEEEvNS4_8identityES11_S1B_vS1C_EENS_8epilogue10collective18CollectiveEpilogueINS1E_23Sm100TmaWarpSpecializedILi4ELi2ELi16ELb1ELb0EEEJNS5_IJSG_SG_SH_EEENS5_IJNST_ISG_SC_EENST_INSA_ILi16EEESC_EEEEEfSJ_fSJ_NS1E_6fusion15FusionCallbacksIS1I_NS1O_17LinearCombinationIffffLNS_15FloatRoundStyleE2EEES1J_S1N_JEEENS4_5SM1004TMEM4LOAD26SM100_TMEM_LOAD_32dp32b16xENS4_13SM90_TMA_LOADENS12_INS13_ILi2ELi4ELi3EEES16_NST_INS5_IJS17_S1L_EEENS5_IJS1L_SC_EEEEEEENS4_39AutoVectorizingCopyWithAssumedAlignmentILi128EEENS4_14SM90_TMA_STOREES23_S25_S25_EEEvvEEEEvNT_6ParamsE)
        /*0df8*/ 	.short	0x0380
        /*0dfa*/ 	.short	0x0800


	//----- nvinfo : EIATTR_SW_WAR
	.align		4
.L_55:
        /*0dfc*/ 	.byte	0x04, 0x36
        /*0dfe*/ 	.short	(.L_57 - .L_56)
.L_56:
        /*0e00*/ 	.word	0x00000008
.L_57:


//--------------------- .nv.callgraph             --------------------------
	.section	.nv.callgraph,"",@"SHT_CUDA_CALLGRAPH"
	.align	4
	.sectionentsize	8
	.align		4
        /*0000*/ 	.word	0x00000000
	.align		4
        /*0004*/ 	.word	0xffffffff
	.align		4
        /*0008*/ 	.word	index@(_ZN7cutlass13device_kernelINS_4gemm6kernel13GemmUniversalIN4cute5tupleIJiiiiEEENS1_10collective13CollectiveMmaINS1_35MainloopSm100TmaUmmaWarpSpecializedILi8ELi2ELi4ENS5_IJNS4_1CILi4EEESB_NSA_ILi1EEEEEEEENS5_IJNSA_ILi256EEENSA_ILi128EEENSA_ILi32EEEEEEfNS5_IJlSC_lEEEfSJ_NS4_8TiledMMAINS4_8MMA_AtomIJNS4_23SM100_MMA_TF32_2x1SM_SSINS_10tfloat32_tESN_fLi256ELi128ELNS4_4UMMA5MajorE0ELSP_0ELNSO_7ScaleInE0ELSQ_0EEEEEENS4_6LayoutINS5_IJSC_SC_SC_EEENS5_IJNSA_ILi0EEESV_SV_EEEEENS5_IJNS4_10UnderscoreESY_SY_EEEEENS4_28SM100_TMA_2SM_LOAD_MULTICASTENS4_14ComposedLayoutINS4_7SwizzleILi3ELi4ELi3EEENS4_18smem_ptr_flag_bitsILi32EEENST_INS5_IJNSA_ILi8EEESH_EEENS5_IJSH_SC_EEEEEEEvNS4_8identityES11_S1B_vS1C_EENS_8epilogue10collective18CollectiveEpilogueINS1E_23Sm100TmaWarpSpecializedILi4ELi2ELi16ELb1ELb0EEEJNS5_IJSG_SG_SH_EEENS5_IJNST_ISG_SC_EENST_INSA_ILi16EEESC_EEEEEfSJ_fSJ_NS1E_6fusion15FusionCallbacksIS1I_NS1O_17LinearCombinationIffffLNS_15FloatRoundStyleE2EEES1J_S1N_JEEENS4_5SM1004TMEM4LOAD26SM100_TMEM_LOAD_32dp32b16xENS4_13SM90_TMA_LOADENS12_INS13_ILi2ELi4ELi3EEES16_NST_INS5_IJS17_S1L_EEENS5_IJS1L_SC_EEEEEEENS4_39AutoVectorizingCopyWithAssumedAlignmentILi128EEENS4_14SM90_TMA_STOREES23_S25_S25_EEEvvEEEEvNT_6ParamsE)
	.align		4
        /*000c*/ 	.word	index@(__assertfail)
	.align		4
        /*0010*/ 	.word	0x00000000
	.align		4
        /*0014*/ 	.word	0xfffffffe
	.align		4
        /*0018*/ 	.word	0x00000000
	.align		4
        /*001c*/ 	.word	0xfffffffd
	.align		4
        /*0020*/ 	.word	0x00000000
	.align		4
        /*0024*/ 	.word	0xfffffffc


//--------------------- .nv.constant4             --------------------------
	.section	.nv.constant4,"a",@progbits
	.align	8
	.align		8
.nv.constant4:
        /*0000*/ 	.dword	__assertfail
	.align		8
        /*0008*/ 	.dword	__unnamed_1
	.align		8
        /*0010*/ 	.dword	__unnamed_2
	.align		8
        /*0018*/ 	.dword	_ZN40_INTERNAL_9600fab3_4_k_cu_0dbee8bf_302534cuda3std3__45__cpo5beginE
	.align		8
        /*0020*/ 	.dword	_ZN40_INTERNAL_9600fab3_4_k_cu_0dbee8bf_302534cuda3std3__45__cpo3endE
	.align		8
        /*0028*/ 	.dword	_ZN40_INTERNAL_9600fab3_4_k_cu_0dbee8bf_302534cuda3std3__45__cpo6cbeginE
	.align		8
        /*0030*/ 	.dword	_ZN40_INTERNAL_9600fab3_4_k_cu_0dbee8bf_302534cuda3std3__45__cpo4cendE
	.align		8
        /*0038*/ 	.dword	_ZN40_INTERNAL_9600fab3_4_k_cu_0dbee8bf_302534cuda3std3__442_GLOBAL__N__9600fab3_4_k_cu_0dbee8bf_302536ignoreE
	.align		8
        /*0040*/ 	.dword	_ZN40_INTERNAL_9600fab3_4_k_cu_0dbee8bf_302534cuda3std3__419piecewise_constructE
	.align		8
        /*0048*/ 	.dword	_ZN40_INTERNAL_9600fab3_4_k_cu_0dbee8bf_302534cuda3std3__48in_placeE
	.align		8
        /*0050*/ 	.dword	_ZN40_INTERNAL_9600fab3_4_k_cu_0dbee8bf_302534cuda3std6ranges3__45__cpo4swapE
	.align		8
        /*0058*/ 	.dword	_ZN40_INTERNAL_9600fab3_4_k_cu_0dbee8bf_302534cuda3std6ranges3__45__cpo9iter_moveE
	.align		8
        /*0060*/ 	.dword	_ZN40_INTERNAL_9600fab3_4_k_cu_0dbee8bf_302534cute7productE
	.align		8
        /*0068*/ 	.dword	_ZN40_INTERNAL_9600fab3_4_k_cu_0dbee8bf_302534cute1_E
	.align		8
        /*0070*/ 	.dword	$str$25
	.align		8
        /*0078*/ 	.dword	$str$26
	.align		8
        /*0080*/ 	.dword	$str$27
	.align		8
        /*0088*/ 	.dword	$str$28


//--------------------- .text._ZN7cutlass13device_kernelINS_4gemm6kernel13GemmUniversalIN4cute5tupleIJiiiiEEENS1_10collective13CollectiveMmaINS1_35MainloopSm100TmaUmmaWarpSpecializedILi8ELi2ELi4ENS5_IJNS4_1CILi4EEESB_NSA_ILi1EEEEEEEENS5_IJNSA_ILi256EEENSA_ILi128EEENSA_ILi32EEEEEEfNS5_IJlSC_lEEEfSJ_NS4_8TiledMMAINS4_8MMA_AtomIJNS4_23SM100_MMA_TF32_2x1SM_SSINS_10tfloat32_tESN_fLi256ELi128ELNS4_4UMMA5MajorE0ELSP_0ELNSO_7ScaleInE0ELSQ_0EEEEEENS4_6LayoutINS5_IJSC_SC_SC_EEENS5_IJNSA_ILi0EEESV_SV_EEEEENS5_IJNS4_10UnderscoreESY_SY_EEEEENS4_28SM100_TMA_2SM_LOAD_MULTICASTENS4_14ComposedLayoutINS4_7SwizzleILi3ELi4ELi3EEENS4_18smem_ptr_flag_bitsILi32EEENST_INS5_IJNSA_ILi8EEESH_EEENS5_IJSH_SC_EEEEEEEvNS4_8identityES11_S1B_vS1C_EENS_8epilogue10collective18CollectiveEpilogueINS1E_23Sm100TmaWarpSpecializedILi4ELi2ELi16ELb1ELb0EEEJNS5_IJSG_SG_SH_EEENS5_IJNST_ISG_SC_EENST_INSA_ILi16EEESC_EEEEEfSJ_fSJ_NS1E_6fusion15FusionCallbacksIS1I_NS1O_17LinearCombinationIffffLNS_15FloatRoundStyleE2EEES1J_S1N_JEEENS4_5SM1004TMEM4LOAD26SM100_TMEM_LOAD_32dp32b16xENS4_13SM90_TMA_LOADENS12_INS13_ILi2ELi4ELi3EEES16_NST_INS5_IJS17_S1L_EEENS5_IJS1L_SC_EEEEEEENS4_39AutoVectorizingCopyWithAssumedAlignmentILi128EEENS4_14SM90_TMA_STOREES23_S25_S25_EEEvvEEEEvNT_6ParamsE --------------------------
	.section	.text._ZN7cutlass13device_kernelINS_4gemm6kernel13GemmUniversalIN4cute5tupleIJiiiiEEENS1_10collective13CollectiveMmaINS1_35MainloopSm100TmaUmmaWarpSpecializedILi8ELi2ELi4ENS5_IJNS4_1CILi4EEESB_NSA_ILi1EEEEEEEENS5_IJNSA_ILi256EEENSA_ILi128EEENSA_ILi32EEEEEEfNS5_IJlSC_lEEEfSJ_NS4_8TiledMMAINS4_8MMA_AtomIJNS4_23SM100_MMA_TF32_2x1SM_SSINS_10tfloat32_tESN_fLi256ELi128ELNS4_4UMMA5MajorE0ELSP_0ELNSO_7ScaleInE0ELSQ_0EEEEEENS4_6LayoutINS5_IJSC_SC_SC_EEENS5_IJNSA_ILi0EEESV_SV_EEEEENS5_IJNS4_10UnderscoreESY_SY_EEEEENS4_28SM100_TMA_2SM_LOAD_MULTICASTENS4_14ComposedLayoutINS4_7SwizzleILi3ELi4ELi3EEENS4_18smem_ptr_flag_bitsILi32EEENST_INS5_IJNSA_ILi8EEESH_EEENS5_IJSH_SC_EEEEEEEvNS4_8identityES11_S1B_vS1C_EENS_8epilogue10collective18CollectiveEpilogueINS1E_23Sm100TmaWarpSpecializedILi4ELi2ELi16ELb1ELb0EEEJNS5_IJSG_SG_SH_EEENS5_IJNST_ISG_SC_EENST_INSA_ILi16EEESC_EEEEEfSJ_fSJ_NS1E_6fusion15FusionCallbacksIS1I_NS1O_17LinearCombinationIffffLNS_15FloatRoundStyleE2EEES1J_S1N_JEEENS4_5SM1004TMEM4LOAD26SM100_TMEM_LOAD_32dp32b16xENS4_13SM90_TMA_LOADENS12_INS13_ILi2ELi4ELi3EEES16_NST_INS5_IJS17_S1L_EEENS5_IJS1L_SC_EEEEEEENS4_39AutoVectorizingCopyWithAssumedAlignmentILi128EEENS4_14SM90_TMA_STOREES23_S25_S25_EEEvvEEEEvNT_6ParamsE,"ax",@progbits
	.align	128
.text._ZN7cutlass13device_kernelINS_4gemm6kernel13GemmUniversalIN4cute5tupleIJiiiiEEENS1_10collective13CollectiveMmaINS1_35MainloopSm100TmaUmmaWarpSpecializedILi8ELi2ELi4ENS5_IJNS4_1CILi4EEESB_NSA_ILi1EEEEEEEENS5_IJNSA_ILi256EEENSA_ILi128EEENSA_ILi32EEEEEEfNS5_IJlSC_lEEEfSJ_NS4_8TiledMMAINS4_8MMA_AtomIJNS4_23SM100_MMA_TF32_2x1SM_SSINS_10tfloat32_tESN_fLi256ELi128ELNS4_4UMMA5MajorE0ELSP_0ELNSO_7ScaleInE0ELSQ_0EEEEEENS4_6LayoutINS5_IJSC_SC_SC_EEENS5_IJNSA_ILi0EEESV_SV_EEEEENS5_IJNS4_10UnderscoreESY_SY_EEEEENS4_28SM100_TMA_2SM_LOAD_MULTICASTENS4_14ComposedLayoutINS4_7SwizzleILi3ELi4ELi3EEENS4_18smem_ptr_flag_bitsILi32EEENST_INS5_IJNSA_ILi8EEESH_EEENS5_IJSH_SC_EEEEEEEvNS4_8identityES11_S1B_vS1C_EENS_8epilogue10collective18CollectiveEpilogueINS1E_23Sm100TmaWarpSpecializedILi4ELi2ELi16ELb1ELb0EEEJNS5_IJSG_SG_SH_EEENS5_IJNST_ISG_SC_EENST_INSA_ILi16EEESC_EEEEEfSJ_fSJ_NS1E_6fusion15FusionCallbacksIS1I_NS1O_17LinearCombinationIffffLNS_15FloatRoundStyleE2EEES1J_S1N_JEEENS4_5SM1004TMEM4LOAD26SM100_TMEM_LOAD_32dp32b16xENS4_13SM90_TMA_LOADENS12_INS13_ILi2ELi4ELi3EEES16_NST_INS5_IJS17_S1L_EEENS5_IJS1L_SC_EEEEEEENS4_39AutoVectorizingCopyWithAssumedAlignmentILi128EEENS4_14SM90_TMA_STOREES23_S25_S25_EEEvvEEEEvNT_6ParamsE:
        .type           _ZN7cutlass13device_kernelINS_4gemm6kernel13GemmUniversalIN4cute5tupleIJiiiiEEENS1_10collective13CollectiveMmaINS1_35MainloopSm100TmaUmmaWarpSpecializedILi8ELi2ELi4ENS5_IJNS4_1CILi4EEESB_NSA_ILi1EEEEEEEENS5_IJNSA_ILi256EEENSA_ILi128EEENSA_ILi32EEEEEEfNS5_IJlSC_lEEEfSJ_NS4_8TiledMMAINS4_8MMA_AtomIJNS4_23SM100_MMA_TF32_2x1SM_SSINS_10tfloat32_tESN_fLi256ELi128ELNS4_4UMMA5MajorE0ELSP_0ELNSO_7ScaleInE0ELSQ_0EEEEEENS4_6LayoutINS5_IJSC_SC_SC_EEENS5_IJNSA_ILi0EEESV_SV_EEEEENS5_IJNS4_10UnderscoreESY_SY_EEEEENS4_28SM100_TMA_2SM_LOAD_MULTICASTENS4_14ComposedLayoutINS4_7SwizzleILi3ELi4ELi3EEENS4_18smem_ptr_flag_bitsILi32EEENST_INS5_IJNSA_ILi8EEESH_EEENS5_IJSH_SC_EEEEEEEvNS4_8identityES11_S1B_vS1C_EENS_8epilogue10collective18CollectiveEpilogueINS1E_23Sm100TmaWarpSpecializedILi4ELi2ELi16ELb1ELb0EEEJNS5_IJSG_SG_SH_EEENS5_IJNST_ISG_SC_EENST_INSA_ILi16EEESC_EEEEEfSJ_fSJ_NS1E_6fusion15FusionCallbacksIS1I_NS1O_17LinearCombinationIffffLNS_15FloatRoundStyleE2EEES1J_S1N_JEEENS4_5SM1004TMEM4LOAD26SM100_TMEM_LOAD_32dp32b16xENS4_13SM90_TMA_LOADENS12_INS13_ILi2ELi4ELi3EEES16_NST_INS5_IJS17_S1L_EEENS5_IJS1L_SC_EEEEEEENS4_39AutoVectorizingCopyWithAssumedAlignmentILi128EEENS4_14SM90_TMA_STOREES23_S25_S25_EEEvvEEEEvNT_6ParamsE,@function
        .size           _ZN7cutlass13device_kernelINS_4gemm6kernel13GemmUniversalIN4cute5tupleIJiiiiEEENS1_10collective13CollectiveMmaINS1_35MainloopSm100TmaUmmaWarpSpecializedILi8ELi2ELi4ENS5_IJNS4_1CILi4EEESB_NSA_ILi1EEEEEEEENS5_IJNSA_ILi256EEENSA_ILi128EEENSA_ILi32EEEEEEfNS5_IJlSC_lEEEfSJ_NS4_8TiledMMAINS4_8MMA_AtomIJNS4_23SM100_MMA_TF32_2x1SM_SSINS_10tfloat32_tESN_fLi256ELi128ELNS4_4UMMA5MajorE0ELSP_0ELNSO_7ScaleInE0ELSQ_0EEEEEENS4_6LayoutINS5_IJSC_SC_SC_EEENS5_IJNSA_ILi0EEESV_SV_EEEEENS5_IJNS4_10UnderscoreESY_SY_EEEEENS4_28SM100_TMA_2SM_LOAD_MULTICASTENS4_14ComposedLayoutINS4_7SwizzleILi3ELi4ELi3EEENS4_18smem_ptr_flag_bitsILi32EEENST_INS5_IJNSA_ILi8EEESH_EEENS5_IJSH_SC_EEEEEEEvNS4_8identityES11_S1B_vS1C_EENS_8epilogue10collective18CollectiveEpilogueINS1E_23Sm100TmaWarpSpecializedILi4ELi2ELi16ELb1ELb0EEEJNS5_IJSG_SG_SH_EEENS5_IJNST_ISG_SC_EENST_INSA_ILi16EEESC_EEEEEfSJ_fSJ_NS1E_6fusion15FusionCallbacksIS1I_NS1O_17LinearCombinationIffffLNS_15FloatRoundStyleE2EEES1J_S1N_JEEENS4_5SM1004TMEM4LOAD26SM100_TMEM_LOAD_32dp32b16xENS4_13SM90_TMA_LOADENS12_INS13_ILi2ELi4ELi3EEES16_NST_INS5_IJS17_S1L_EEENS5_IJS1L_SC_EEEEEEENS4_39AutoVectorizingCopyWithAssumedAlignmentILi128EEENS4_14SM90_TMA_STOREES23_S25_S25_EEEvvEEEEvNT_6ParamsE,(.L_x_253 - _ZN7cutlass13device_kernelINS_4gemm6kernel13GemmUniversalIN4cute5tupleIJiiiiEEENS1_10collective13CollectiveMmaINS1_35MainloopSm100TmaUmmaWarpSpecializedILi8ELi2ELi4ENS5_IJNS4_1CILi4EEESB_NSA_ILi1EEEEEEEENS5_IJNSA_ILi256EEENSA_ILi128EEENSA_ILi32EEEEEEfNS5_IJlSC_lEEEfSJ_NS4_8TiledMMAINS4_8MMA_AtomIJNS4_23SM100_MMA_TF32_2x1SM_SSINS_10tfloat32_tESN_fLi256ELi128ELNS4_4UMMA5MajorE0ELSP_0ELNSO_7ScaleInE0ELSQ_0EEEEEENS4_6LayoutINS5_IJSC_SC_SC_EEENS5_IJNSA_ILi0EEESV_SV_EEEEENS5_IJNS4_10UnderscoreESY_SY_EEEEENS4_28SM100_TMA_2SM_LOAD_MULTICASTENS4_14ComposedLayoutINS4_7SwizzleILi3ELi4ELi3EEENS4_18smem_ptr_flag_bitsILi32EEENST_INS5_IJNSA_ILi8EEESH_EEENS5_IJSH_SC_EEEEEEEvNS4_8identityES11_S1B_vS1C_EENS_8epilogue10collective18CollectiveEpilogueINS1E_23Sm100TmaWarpSpecializedILi4ELi2ELi16ELb1ELb0EEEJNS5_IJSG_SG_SH_EEENS5_IJNST_ISG_SC_EENST_INSA_ILi16EEESC_EEEEEfSJ_fSJ_NS1E_6fusion15FusionCallbacksIS1I_NS1O_17LinearCombinationIffffLNS_15FloatRoundStyleE2EEES1J_S1N_JEEENS4_5SM1004TMEM4LOAD26SM100_TMEM_LOAD_32dp32b16xENS4_13SM90_TMA_LOADENS12_INS13_ILi2ELi4ELi3EEES16_NST_INS5_IJS17_S1L_EEENS5_IJS1L_SC_EEEEEEENS4_39AutoVectorizingCopyWithAssumedAlignmentILi128EEENS4_14SM90_TMA_STOREES23_S25_S25_EEEvvEEEEvNT_6ParamsE)
        .other          _ZN7cutlass13device_kernelINS_4gemm6kernel13GemmUniversalIN4cute5tupleIJiiiiEEENS1_10collective13CollectiveMmaINS1_35MainloopSm100TmaUmmaWarpSpecializedILi8ELi2ELi4ENS5_IJNS4_1CILi4EEESB_NSA_ILi1EEEEEEEENS5_IJNSA_ILi256EEENSA_ILi128EEENSA_ILi32EEEEEEfNS5_IJlSC_lEEEfSJ_NS4_8TiledMMAINS4_8MMA_AtomIJNS4_23SM100_MMA_TF32_2x1SM_SSINS_10tfloat32_tESN_fLi256ELi128ELNS4_4UMMA5MajorE0ELSP_0ELNSO_7ScaleInE0ELSQ_0EEEEEENS4_6LayoutINS5_IJSC_SC_SC_EEENS5_IJNSA_ILi0EEESV_SV_EEEEENS5_IJNS4_10UnderscoreESY_SY_EEEEENS4_28SM100_TMA_2SM_LOAD_MULTICASTENS4_14ComposedLayoutINS4_7SwizzleILi3ELi4ELi3EEENS4_18smem_ptr_flag_bitsILi32EEENST_INS5_IJNSA_ILi8EEESH_EEENS5_IJSH_SC_EEEEEEEvNS4_8identityES11_S1B_vS1C_EENS_8epilogue10collective18CollectiveEpilogueINS1E_23Sm100TmaWarpSpecializedILi4ELi2ELi16ELb1ELb0EEEJNS5_IJSG_SG_SH_EEENS5_IJNST_ISG_SC_EENST_INSA_ILi16EEESC_EEEEEfSJ_fSJ_NS1E_6fusion15FusionCallbacksIS1I_NS1O_17LinearCombinationIffffLNS_15FloatRoundStyleE2EEES1J_S1N_JEEENS4_5SM1004TMEM4LOAD26SM100_TMEM_LOAD_32dp32b16xENS4_13SM90_TMA_LOADENS12_INS13_ILi2ELi4ELi3EEES16_NST_INS5_IJS17_S1L_EEENS5_IJS1L_SC_EEEEEEENS4_39AutoVectorizingCopyWithAssumedAlignmentILi128EEENS4_14SM90_TMA_STOREES23_S25_S25_EEEvvEEEEvNT_6ParamsE,@"STO_CUDA_ENTRY STV_DEFAULT"
_ZN7cutlass13device_kernelINS_4gemm6kernel13GemmUniversalIN4cute5tupleIJiiiiEEENS1_10collective13CollectiveMmaINS1_35MainloopSm100TmaUmmaWarpSpecializedILi8ELi2ELi4ENS5_IJNS4_1CILi4EEESB_NSA_ILi1EEEEEEEENS5_IJNSA_ILi256EEENSA_ILi128EEENSA_ILi32EEEEEEfNS5_IJlSC_lEEEfSJ_NS4_8TiledMMAINS4_8MMA_AtomIJNS4_23SM100_MMA_TF32_2x1SM_SSINS_10tfloat32_tESN_fLi256ELi128ELNS4_4UMMA5MajorE0ELSP_0ELNSO_7ScaleInE0ELSQ_0EEEEEENS4_6LayoutINS5_IJSC_SC_SC_EEENS5_IJNSA_ILi0EEESV_SV_EEEEENS5_IJNS4_10UnderscoreESY_SY_EEEEENS4_28SM100_TMA_2SM_LOAD_MULTICASTENS4_14ComposedLayoutINS4_7SwizzleILi3ELi4ELi3EEENS4_18smem_ptr_flag_bitsILi32EEENST_INS5_IJNSA_ILi8EEESH_EEENS5_IJSH_SC_EEEEEEEvNS4_8identityES11_S1B_vS1C_EENS_8epilogue10collective18CollectiveEpilogueINS1E_23Sm100TmaWarpSpecializedILi4ELi2ELi16ELb1ELb0EEEJNS5_IJSG_SG_SH_EEENS5_IJNST_ISG_SC_EENST_INSA_ILi16EEESC_EEEEEfSJ_fSJ_NS1E_6fusion15FusionCallbacksIS1I_NS1O_17LinearCombinationIffffLNS_15FloatRoundStyleE2EEES1J_S1N_JEEENS4_5SM1004TMEM4LOAD26SM100_TMEM_LOAD_32dp32b16xENS4_13SM90_TMA_LOADENS12_INS13_ILi2ELi4ELi3EEES16_NST_INS5_IJS17_S1L_EEENS5_IJS1L_SC_EEEEEEENS4_39AutoVectorizingCopyWithAssumedAlignmentILi128EEENS4_14SM90_TMA_STOREES23_S25_S25_EEEvvEEEEvNT_6ParamsE:
[----:B------:R-:W1:Y:S01]  /*0000*/  LDC R1, c[0x0][0x37c] ;  /* 0x0000df00ff017b82 */ /* 0x000e620000000800 */
[----:B------:R-:W2:Y:S01]  /*0010*/  S2R R68, SR_TID.X ;  /* 0x0000000000447919 */ /* 0x000ea20000002100 */
[----:B------:R-:W3:Y:S06]  /*0020*/  LDCU.64 UR8, c[0x0][0x890] ;  /* 0x00011200ff0877ac */ /* 0x000eec0008000a00 */
[----:B------:R-:W4:Y:S01]  /*0030*/  S2UR UR4, SR_CgaCtaId ;  /* 0x00000000000479c3 */ /* 0x000f220000008800 */
[----:B------:R-:W-:Y:S02]  /*0040*/  PRMT R26, RZ, 0x7610, R26 ;  /* 0x00007610ff1a7816 */ /* 0x000fe4000000001a */
[----:B------:R-:W-:-:S02]  /*0050*/  ELECT P0, URZ, PT ;  /* 0x0000000000ff782f */ /* 0x000fc40003800000 */
[----:B---3--:R-:W-:-:S04]  /*0060*/  ISETP.NE.U32.AND P1, PT, RZ, UR8, PT ;  /* 0x00000008ff007c0c */ /* 0x008fc8000bf25070 */
[----:B------:R-:W-:Y:S01]  /*0070*/  ISETP.NE.AND.EX P2, PT, RZ, UR9, PT, P1 ;  /* 0x00000009ff007c0c */ /* 0x000fe2000bf45310 */
[----:B----4-:R-:W-:Y:S02]  /*0080*/  ULOP3.LUT UR47, UR4, 0x1, URZ, 0xc0, !UPT ;  /* 0x00000001042f7892 */ /* 0x010fe4000f8ec0ff */
[----:B------:R-:W-:Y:S01]  /*0090*/  ULOP3.LUT UR46, UR4, 0x1, URZ, 0x3c, !UPT ;  /* 0x00000001042e7892 */ /* 0x000fe2000f8e3cff */
[----:B--2---:R-:W-:-:S05]  /*00a0*/  SHF.R.U32.HI R56, RZ, 0x5, R68 ;  /* 0x00000005ff387819 */ /* 0x004fca0000011644 */
[----:B------:R-:W2:Y:S02]  /*00b0*/  SHFL.IDX PT, R0, R56, RZ, 0x1f ;  /* 0x00001fff38007589 */ /* 0x000ea400000e0000 */
[----:B--2---:R-:W-:Y:S02]  /*00c0*/  R2UR UR21, R0 ;  /* 0x00000000001572ca */ /* 0x004fe400000e0000 */
[----:B-1----:R-:W-:-:S13]  /*00d0*/  @P2 BRA `(.L_x_0) ;  /* 0x0000000000302947 */ /* 0x002fda0003800000 */
[----:B------:R-:W1:Y:S02]  /*00e0*/  LDCU.64 UR4, c[0x0][0x888] ;  /* 0x00011100ff0477ac */ /* 0x000e640008000a00 */
[----:B-1----:R-:W-:-:S04]  /*00f0*/  UISETP.NE.U32.AND UP0, UPT, UR4, URZ, UPT ;  /* 0x000000ff0400728c */ /* 0x002fc8000bf05070 */
[----:B------:R-:W-:-:S09]  /*0100*/  UISETP.NE.AND.EX UP0, UPT, UR5, URZ, UPT, UP0 ;  /* 0x000000ff0500728c */ /* 0x000fd2000bf05300 */
[----:B------:R-:W-:Y:S05]  /*0110*/  BRA.U !UP0, `(.L_x_1) ;  /* 0x0000000108147547 */ /* 0x000fea000b800000 */
[----:B------:R-:W1:Y:S01]  /*0120*/  LDC.64 R2, c[0x0][0x888] ;  /* 0x00022200ff027b82 */ /* 0x000e620000000a00 */
[----:B------:R-:W1:Y:S02]  /*0130*/  LDCU.64 UR4, c[0x0][0x358] ;  /* 0x00006b00ff0477ac */ /* 0x000e640008000a00 */
[----:B-1----:R1:W5:Y:S01]  /*0140*/  LDG.E R27, desc[UR4][R2.64] ;  /* 0x00000004021b7981 */ /* 0x002362000c1e1900 */
[----:B------:R-:W-:Y:S01]  /*0150*/  HFMA2 R26, -RZ, RZ, 0, 5.9604644775390625e-08 ;  /* 0x00000001ff1a7431 */ /* 0x000fe200000001ff */
[----:B------:R-:W-:Y:S05]  /*0160*/  BRA `(.L_x_0) ;  /* 0x00000000000c7947 */ /* 0x000fea0003800000 */
.L_x_1:
[----:B------:R-:W1:Y:S01]  /*0170*/  LDCU UR4, c[0x0][0x880] ;  /* 0x00011000ff0477ac */ /* 0x000e620008000800 */
[----:B------:R-:W-:Y:S01]  /*0180*/  HFMA2 R26, -RZ, RZ, 0, 5.9604644775390625e-08 ;  /* 0x00000001ff1a7431 */ /* 0x000fe200000001ff */
[----:B-1----:R-:W-:-:S07]  /*0190*/  MOV R27, UR4 ;  /* 0x00000004001b7c02 */ /* 0x002fce0008000f00 */
.L_x_0:
[----:B------:R-:W2:Y:S02]  /*01a0*/  LDCU.64 UR4, c[0x0][0x8b0] ;  /* 0x00011600ff0477ac */ /* 0x000ea40008000a00 */
[----:B--2---:R-:W-:-:S04]  /*01b0*/  UISETP.NE.U32.AND UP0, UPT, UR4, URZ, UPT ;  /* 0x000000ff0400728c */ /* 0x004fc8000bf05070 */
[----:B------:R-:W-:-:S09]  /*01c0*/  UISETP.NE.AND.EX UP0, UPT, UR5, URZ, UPT, UP0 ;  /* 0x000000ff0500728c */ /* 0x000fd2000bf05300 */
[----:B------:R-:W-:Y:S05]  /*01d0*/  BRA.U UP0, `(.L_x_2) ;  /* 0x0000000100287547 */ /* 0x000fea000b800000 */
[----:B------:R-:W2:Y:S02]  /*01e0*/  LDCU.64 UR4, c[0x0][0x8a8] ;  /* 0x00011500ff0477ac */ /* 0x000ea40008000a00 */
[----:B--2---:R-:W-:-:S04]  /*01f0*/  UISETP.NE.U32.AND UP0, UPT, UR4, URZ, UPT ;  /* 0x000000ff0400728c */ /* 0x004fc8000bf05070 */
[----:B------:R-:W-:-:S09]  /*0200*/  UISETP.NE.AND.EX UP0, UPT, UR5, URZ, UPT, UP0 ;  /* 0x000000ff0500728c */ /* 0x000fd2000bf05300 */
[----:B------:R-:W-:Y:S05]  /*0210*/  BRA.U !UP0, `(.L_x_3) ;  /* 0x0000000108107547 */ /* 0x000fea000b800000 */
[----:B------:R-:W2:Y:S01]  /*0220*/  LDC.64 R24, c[0x0][0x8a8] ;  /* 0x00022a00ff187b82 */ /* 0x000ea20000000a00 */
[----:B------:R-:W2:Y:S02]  /*0230*/  LDCU.64 UR4, c[0x0][0x358] ;  /* 0x00006b00ff0477ac */ /* 0x000ea40008000a00 */
[----:B--2---:R2:W5:Y:S01]  /*0240*/  LDG.E R24, desc[UR4][R24.64] ;  /* 0x0000000418187981 */ /* 0x004562000c1e1900 */
[----:B------:R-:W-:Y:S05]  /*0250*/  BRA `(.L_x_2) ;  /* 0x0000000000087947 */ /* 0x000fea0003800000 */
.L_x_3:
[----:B------:R-:W2:Y:S02]  /*0260*/  LDCU UR4, c[0x0][0x8a0] ;  /* 0x00011400ff0477ac */ /* 0x000ea40008000800 */
[----:B--2---:R-:W-:Y:S02]  /*0270*/  MOV R24, UR4 ;  /* 0x0000000400187c02 */ /* 0x004fe40008000f00 */
.L_x_2:
[----:B------:R-:W-:Y:S01]  /*0280*/  IMAD.U32 R0, RZ, RZ, UR21 ;  /* 0x00000015ff007e24 */ /* 0x000fe2000f8e00ff */
[----:B------:R-:W-:Y:S04]  /*0290*/  BSSY.RECONVERGENT B0, `(.L_x_4) ;  /* 0x000000c000007945 */ /* 0x000fe80003800200 */
[C---:B------:R-:W-:Y:S02]  /*02a0*/  ISETP.NE.OR P3, PT, R0.reuse, 0x1, !P0 ;  /* 0x000000010000780c */ /* 0x040fe40004765670 */
[----:B------:R-:W-:-:S11]  /*02b0*/  ISETP.NE.OR P2, PT, R0, 0x3, !P0 ;  /* 0x000000030000780c */ /* 0x000fd60004745670 */
[----:B------:R-:W-:Y:S05]  /*02c0*/  @P3 BRA `(.L_x_5) ;  /* 0x0000000000203947 */ /* 0x000fea0003800000 */
[----:B------:R-:W3:Y:S02]  /*02d0*/  LDCU.64 UR4, c[0x0][0x348] ;  /* 0x00006900ff0477ac */ /* 0x000ee40008000a00 */
[----:B---3--:R-:W-:Y:S02]  /*02e0*/  UIADD3 UR6, UP1, UPT, UR4, 0x80, URZ ;  /* 0x0000008004067890 */ /* 0x008fe4000ff3e0ff */
[----:B------:R-:W-:Y:S02]  /*02f0*/  UIADD3 UR4, UP0, UPT, UR4, 0x180, URZ ;  /* 0x0000018004047890 */ /* 0x000fe4000ff1e0ff */
[----:B------:R-:W-:Y:S02]  /*0300*/  UIADD3.X UR7, UPT, UPT, URZ, UR5, URZ, UP1, !UPT ;  /* 0x00000005ff077290 */ /* 0x000fe40008ffe4ff */
[----:B------:R-:W-:-:S07]  /*0310*/  UIADD3.X UR5, UPT, UPT, URZ, UR5, URZ, UP0, !UPT ;  /* 0x00000005ff057290 */ /* 0x000fce00087fe4ff */
[----:B------:R3:W-:Y:S02]  /*0320*/  UTMACCTL.PF [UR6] ;  /* 0x00000000060079b9 */ /* 0x0007e40008040000 */
[----:B------:R3:W-:Y:S02]  /*0330*/  UTMACCTL.PF [UR4] ;  /* 0x00000000040079b9 */ /* 0x0007e40008040000 */
[----:B---3--:R-:W-:Y:S01]  /*0340*/  NOP ;  /* 0x0000000000007918 */ /* 0x008fe20000000000 */
.L_x_5:
[----:B------:R-:W-:Y:S05]  /*0350*/  BSYNC.RECONVERGENT B0 ;  /* 0x0000000000007941 */ /* 0x000fea0003800200 */
.L_x_4:
[----:B------:R-:W-:Y:S04]  /*0360*/  BSSY.RECONVERGENT B0, `(.L_x_6) ;  /* 0x000000a000007945 */ /* 0x000fe80003800200 */
        /* <DEDUP_REMOVED lines=9> */
.L_x_7:
[----:B------:R-:W-:Y:S05]  /*0400*/  BSYNC.RECONVERGENT B0 ;  /* 0x0000000000007941 */ /* 0x000fea0003800200 */
.L_x_6:
[----:B------:R-:W3:Y:S01]  /*0410*/  LDCU.64 UR4, c[0x0][0x888] ;  /* 0x00011100ff0477ac */ /* 0x000ee20008000a00 */
[----:B------:R-:W-:Y:S01]  /*0420*/  ISETP.NE.AND.EX P1, PT, RZ, UR9, PT, P1 ;  /* 0x00000009ff007c0c */ /* 0x000fe2000bf25310 */
[----:B------:R-:W-:Y:S01]  /*0430*/  UPLOP3.LUT UP3, UPT, UPT, UPT, UPT, 0x80, 0x8 ;  /* 0x000000000008789c */ /* 0x000fe20003f6f070 */
[----:B---3--:R-:W-:-:S04]  /*0440*/  ISETP.NE.U32.AND P2, PT, RZ, UR4, PT ;  /* 0x00000004ff007c0c */ /* 0x008fc8000bf45070 */
[----:B------:R-:W-:-:S13]  /*0450*/  ISETP.NE.AND.EX P2, PT, RZ, UR5, PT, P2 ;  /* 0x00000005ff007c0c */ /* 0x000fda000bf45320 */
[----:B------:R-:W-:Y:S05]  /*0460*/  @P2 BRA P1, `(.L_x_8) ;  /* 0x0000000000282947 */ /* 0x000fea0000800000 */
[----:B------:R-:W-:Y:S01]  /*0470*/  UISETP.NE.U32.AND UP0, UPT, UR8, URZ, UPT ;  /* 0x000000ff0800728c */ /* 0x000fe2000bf05070 */
[----:B-----5:R-:W-:Y:S01]  /*0480*/  FSETP.NEU.AND P1, PT, R27, RZ, PT ;  /* 0x000000ff1b00720b */ /* 0x020fe20003f2d000 */
[----:B------:R-:W-:Y:S02]  /*0490*/  UISETP.NE.U32.AND UP2, UPT, UR4, URZ, UPT ;  /* 0x000000ff0400728c */ /* 0x000fe4000bf45070 */
[----:B------:R-:W-:Y:S02]  /*04a0*/  UISETP.NE.AND.EX UP1, UPT, UR9, URZ, UPT, UP0 ;  /* 0x000000ff0900728c */ /* 0x000fe4000bf25300 */
[----:B------:R-:W-:-:S04]  /*04b0*/  UISETP.NE.AND.EX UP0, UPT, UR5, URZ, UPT, UP2 ;  /* 0x000000ff0500728c */ /* 0x000fc8000bf05320 */
[----:B------:R-:W-:-:S04]  /*04c0*/  USEL UR4, URZ, 0xffffffff, UP0 ;  /* 0xffffffffff047887 */ /* 0x000fc80008000000 */
[----:B------:R-:W-:Y:S01]  /*04d0*/  VOTEU.ANY UP0, P1 ;  /* 0x0000000000ff7886 */ /* 0x000fe20000800100 */
[----:B------:R-:W-:-:S04]  /*04e0*/  @!UP1 USEL UR4, URZ, 0xffffffff, UP0 ;  /* 0xffffffffff049887 */ /* 0x000fc80008000000 */
[----:B------:R-:W-:-:S04]  /*04f0*/  ULOP3.LUT UR4, UR4, 0x1, URZ, 0xc0, !UPT ;  /* 0x0000000104047892 */ /* 0x000fc8000f8ec0ff */
[----:B------:R-:W-:-:S11]  /*0500*/  UISETP.NE.U32.AND UP3, UPT, UR4, 0x1, UPT ;  /* 0x000000010400788c */ /* 0x000fd6000bf65070 */
.L_x_8:
[----:B------:R-:W3:Y:S01]  /*0510*/  SHFL.IDX PT, R0, R56, RZ, 0x1f ;  /* 0x00001fff38007589 */ /* 0x000ee200000e0000 */
[----:B------:R-:W-:-:S04]  /*0520*/  UISETP.NE.AND UP0, UPT, UR21, 0x2, UPT ;  /* 0x000000021500788c */ /* 0x000fc8000bf05270 */
[----:B------:R-:W-:Y:S02]  /*0530*/  UISETP.EQ.AND UP1, UPT, UR47, URZ, !UP0 ;  /* 0x000000ff2f00728c */ /* 0x000fe4000c722270 */
[----:B------:R-:W-:-:S04]  /*0540*/  USEL UR53, URZ, 0x1, UP0 ;  /* 0x00000001ff357887 */ /* 0x000fc80008000000 */
[----:B------:R-:W-:Y:S02]  /*0550*/  PLOP3.LUT P3, PT, P0, PT, UP1, 0x80, 0x8 ;  /* 0x000000000008781c */ /* 0x000fe4000076f018 */
[----:B---3--:R-:W-:-:S13]  /*0560*/  ISETP.NE.AND P1, PT, R0, RZ, PT ;  /* 0x000000ff0000720c */ /* 0x008fda0003f25270 */
[----:B------:R-:W-:Y:S05]  /*0570*/  @P1 BRA `(.L_x_9) ;  /* 0x0000000000781947 */ /* 0x000fea0003800000 */
[----:B------:R-:W3:Y:S01]  /*0580*/  S2UR UR5, SR_CgaCtaId ;  /* 0x00000000000579c3 */ /* 0x000ee20000008800 */
[----:B------:R-:W-:Y:S01]  /*0590*/  UMOV UR4, 0x400 ;  /* 0x0000040000047882 */ /* 0x000fe20000000000 */
[----:B------:R-:W-:Y:S01]  /*05a0*/  UMOV UR8, 0x1 ;  /* 0x0000000100087882 */ /* 0x000fe20000000000 */
[----:B------:R-:W-:Y:S01]  /*05b0*/  UMOV UR6, 0x5 ;  /* 0x0000000500067882 */ /* 0x000fe20000000000 */
[----:B------:R-:W-:-:S04]  /*05c0*/  UIADD3 UR8, UPT, UPT, -UR8, 0x100000, URZ ;  /* 0x0010000008087890 */ /* 0x000fc8000fffe1ff */
[----:B------:R-:W-:Y:S02]  /*05d0*/  USHF.L.U32 UR9, UR8, 0xb, URZ ;  /* 0x0000000b08097899 */ /* 0x000fe400080006ff */
[----:B------:R-:W-:Y:S02]  /*05e0*/  USHF.L.U32 UR8, UR8, 0x1, URZ ;  /* 0x0000000108087899 */ /* 0x000fe400080006ff */
[----:B------:R-:W-:-:S04]  /*05f0*/  UIADD3 UR6, UPT, UPT, -UR6, 0x100000, URZ ;  /* 0x0010000006067890 */ /* 0x000fc8000fffe1ff */
[----:B------:R-:W-:Y:S02]  /*0600*/  USHF.L.U32 UR7, UR6, 0xb, URZ ;  /* 0x0000000b06077899 */ /* 0x000fe400080006ff */
[----:B------:R-:W-:Y:S01]  /*0610*/  USHF.L.U32 UR6, UR6, 0x1, URZ ;  /* 0x0000000106067899 */ /* 0x000fe200080006ff */
[----:B------:R-:W-:Y:S01]  /*0620*/  ELECT P1, URZ, PT ;  /* 0x0000000000ff782f */ /* 0x000fe20003820000 */
[----:B---3--:R-:W-:Y:S01]  /*0630*/  ULEA UR4, UR5, UR4, 0x18 ;  /* 0x0000000405047291 */ /* 0x008fe2000f8ec0ff */
[----:B------:R-:W3:Y:S11]  /*0640*/  FENCE.VIEW.ASYNC.S ;  /* 0x00000000000073c6 */ /* 0x000ef60000000000 */
[----:B---3--:R3:W4:Y:S01]  /*0650*/  SYNCS.EXCH.64 URZ, [UR4], UR8 ;  /* 0x0000000804ff75b2 */ /* 0x0087220008000100 */
[----:B------:R3:W1:Y:S01]  /*0660*/  SYNCS.EXCH.64 URZ, [UR4+0x40], UR6 ;  /* 0x0000400604ff75b2 */ /* 0x0006620008000100 */
        /* <DEDUP_REMOVED lines=13> */
[----:B------:R3:W1:Y:S02]  /*0740*/  SYNCS.EXCH.64 URZ, [UR4+0x78], UR6 ;  /* 0x0000780604ff75b2 */ /* 0x0006640008000100 */
[----:B---3--:R-:W-:Y:S01]  /*0750*/  NOP ;  /* 0x0000000000007918 */ /* 0x008fe20000000000 */
.L_x_9:
[----:B------:R-:W3:Y:S01]  /*0760*/  SHFL.IDX PT, R0, R56, RZ, 0x1f ;  /* 0x00001fff38007589 */ /* 0x000ee200000e0000 */
[----:B------:R-:W-:Y:S01]  /*0770*/  NOP ;  /* 0x0000000000007918 */ /* 0x000fe20000000000 */
[----:B---3--:R-:W-:-:S13]  /*0780*/  ISETP.NE.AND P1, PT, R0, 0x1, PT ;  /* 0x000000010000780c */ /* 0x008fda0003f25270 */
        /* <DEDUP_REMOVED lines=14> */
[----:B---3--:R3:W1:Y:S01]  /*0870*/  SYNCS.EXCH.64 URZ, [UR4+0x80], UR8 ;  /* 0x0000800804ff75b2 */ /* 0x0086620008000100 */
[----:B------:R3:W1:Y:S01]  /*0880*/  SYNCS.EXCH.64 URZ, [UR4+0xa0], UR6 ;  /* 0x0000a00604ff75b2 */ /* 0x0006620008000100 */
[----:B------:R3:W1:Y:S01]  /*0890*/  SYNCS.EXCH.64 URZ, [UR4+0x88], UR8 ;  /* 0x0000880804ff75b2 */ /* 0x0006620008000100 */
[----:B------:R3:W1:Y:S01]  /*08a0*/  SYNCS.EXCH.64 URZ, [UR4+0xa8], UR6 ;  /* 0x0000a80604ff75b2 */ /* 0x0006620008000100 */
[----:B------:R3:W1:Y:S01]  /*08b0*/  SYNCS.EXCH.64 URZ, [UR4+0x90], UR8 ;  /* 0x0000900804ff75b2 */ /* 0x0006620008000100 */
[----:B------:R3:W1:Y:S01]  /*08c0*/  SYNCS.EXCH.64 URZ, [UR4+0xb0], UR6 ;  /* 0x0000b00604ff75b2 */ /* 0x0006620008000100 */
[----:B------:R3:W1:Y:S01]  /*08d0*/  SYNCS.EXCH.64 URZ, [UR4+0x98], UR8 ;  /* 0x0000980804ff75b2 */ /* 0x0006620008000100 */
[----:B------:R3:W1:Y:S01]  /*08e0*/  SYNCS.EXCH.64 URZ, [UR4+0xb8], UR6 ;  /* 0x0000b80604ff75b2 */ /* 0x0006620008000100 */
[----:B------:R-:W-:Y:S01]  /*08f0*/  NOP ;  /* 0x0000000000007918 */ /* 0x000fe20000000000 */
.L_x_10:
[----:B------:R-:W2:Y:S01]  /*0900*/  SHFL.IDX PT, R0, R56, RZ, 0x1f ;  /* 0x00001fff38007589 */ /* 0x000ea200000e0000 */
[----:B------:R-:W-:Y:S01]  /*0910*/  NOP ;  /* 0x0000000000007918 */ /* 0x000fe20000000000 */
[----:B--2---:R-:W-:-:S13]  /*0920*/  ISETP.NE.AND P1, PT, R0, 0x3, PT ;  /* 0x000000030000780c */ /* 0x004fda0003f25270 */
[----:B------:R-:W-:Y:S05]  /*0930*/  @P1 BRA `(.L_x_11) ;  /* 0x0000000000301947 */ /* 0x000fea0003800000 */
[----:B---3--:R-:W2:Y:S01]  /*0940*/  S2UR UR6, SR_CgaCtaId ;  /* 0x00000000000679c3 */ /* 0x008ea20000008800 */
[----:B------:R-:W-:Y:S01]  /*0950*/  UMOV UR4, 0x400 ;  /* 0x0000040000047882 */ /* 0x000fe20000000000 */
[----:B------:R-:W-:Y:S01]  /*0960*/  UMOV UR5, 0x20 ;  /* 0x0000002000057882 */ /* 0x000fe20000000000 */
[----:B------:R-:W-:Y:S01]  /*0970*/  ELECT P1, URZ, PT ;  /* 0x0000000000ff782f */ /* 0x000fe20003820000 */
[----:B--2---:R-:W-:Y:S02]  /*0980*/  ULEA UR6, UR6, UR4, 0x18 ;  /* 0x0000000406067291 */ /* 0x004fe4000f8ec0ff */
[----:B------:R-:W-:-:S04]  /*0990*/  UIADD3 UR4, UPT, UPT, -UR5, 0x100000, URZ ;  /* 0x0010000005047890 */ /* 0x000fc8000fffe1ff */
[----:B------:R-:W-:Y:S02]  /*09a0*/  USHF.L.U32 UR5, UR4, 0xb, URZ ;  /* 0x0000000b04057899 */ /* 0x000fe400080006ff */
[----:B------:R-:W-:Y:S01]  /*09b0*/  USHF.L.U32 UR4, UR4, 0x1, URZ ;  /* 0x0000000104047899 */ /* 0x000fe200080006ff */
[----:B------:R-:W2:Y:S11]  /*09c0*/  FENCE.VIEW.ASYNC.S ;  /* 0x00000000000073c6 */ /* 0x000eb60000000000 */
[----:B--2---:R2:W3:Y:S01]  /*09d0*/  SYNCS.EXCH.64 URZ, [UR6+0xc0], UR4 ;  /* 0x0000c00406ff75b2 */ /* 0x0044e20008000100 */
[----:B------:R2:W1:Y:S01]  /*09e0*/  SYNCS.EXCH.64 URZ, [UR6+0xc8], UR4 ;  /* 0x0000c80406ff75b2 */ /* 0x0004620008000100 */
[----:B------:R-:W-:Y:S01]  /*09f0*/  NOP ;  /* 0x0000000000007918 */ /* 0x000fe20000000000 */
.L_x_11:
[----:B------:R-:W4:Y:S01]  /*0a00*/  SHFL.IDX PT, R0, R56, RZ, 0x1f ;  /* 0x00001fff38007589 */ /* 0x000f2200000e0000 */
[----:B------:R-:W-:Y:S01]  /*0a10*/  NOP ;  /* 0x0000000000007918 */ /* 0x000fe20000000000 */
[----:B----4-:R-:W-:-:S13]  /*0a20*/  ISETP.NE.AND P1, PT, R0, 0x4, PT ;  /* 0x000000040000780c */ /* 0x010fda0003f25270 */
[----:B------:R-:W-:Y:S05]  /*0a30*/  @P1 BRA `(.L_x_12) ;  /* 0x00000000004c1947 */ /* 0x000fea0003800000 */
[----:B--2---:R-:W2:Y:S01]  /*0a40*/  S2UR UR5, SR_CgaCtaId ;  /* 0x00000000000579c3 */ /* 0x004ea20000008800 */
[----:B---3--:R-:W-:Y:S01]  /*0a50*/  UMOV UR4, 0xe20 ;  /* 0x00000e2000047882 */ /* 0x008fe20000000000 */
[----:B------:R-:W-:Y:S01]  /*0a60*/  UMOV UR6, 0x400 ;  /* 0x0000040000067882 */ /* 0x000fe20000000000 */
[----:B------:R-:W-:Y:S01]  /*0a70*/  USEL UR4, UR4, 0xc20, UP3 ;  /* 0x00000c2004047887 */ /* 0x000fe20009800000 */
[----:B------:R-:W-:Y:S01]  /*0a80*/  UMOV UR8, 0x1 ;  /* 0x0000000100087882 */ /* 0x000fe20000000000 */
[----:B------:R-:W-:Y:S01]  /*0a90*/  ELECT P1, URZ, PT ;  /* 0x0000000000ff782f */ /* 0x000fe20003820000 */
[----:B------:R-:W-:-:S04]  /*0aa0*/  UIADD3 UR8, UPT, UPT, -UR8, 0x100000, URZ ;  /* 0x0010000008087890 */ /* 0x000fc8000fffe1ff */
[----:B------:R-:W-:Y:S02]  /*0ab0*/  USHF.L.U32 UR9, UR8, 0xb, URZ ;  /* 0x0000000b08097899 */ /* 0x000fe400080006ff */
[----:B------:R-:W-:Y:S02]  /*0ac0*/  USHF.L.U32 UR8, UR8, 0x1, URZ ;  /* 0x0000000108087899 */ /* 0x000fe400080006ff */
[----:B--2---:R-:W-:Y:S02]  /*0ad0*/  ULEA UR6, UR5, UR6, 0x18 ;  /* 0x0000000605067291 */ /* 0x004fe4000f8ec0ff */
[----:B------:R-:W-:-:S04]  /*0ae0*/  UIADD3 UR4, UPT, UPT, -UR4, 0x100000, URZ ;  /* 0x0010000004047890 */ /* 0x000fc8000fffe1ff */
[----:B------:R-:W-:Y:S02]  /*0af0*/  USHF.L.U32 UR5, UR4, 0xb, URZ ;  /* 0x0000000b04057899 */ /* 0x000fe400080006ff */
[----:B------:R-:W-:Y:S01]  /*0b00*/  USHF.L.U32 UR4, UR4, 0x1, URZ ;  /* 0x0000000104047899 */ /* 0x000fe200080006ff */
[----:B------:R-:W2:Y:S03]  /*0b10*/  FENCE.VIEW.ASYNC.S ;  /* 0x00000000000073c6 */ /* 0x000ea60000000000 */
[----:B--2---:R4:W2:Y:S08]  /*0b20*/  SYNCS.EXCH.64 URZ, [UR6+0xd0], UR8 ;  /* 0x0000d00806ff75b2 */ /* 0x0048b00008000100 */
[----:B------:R4:W3:Y:S01]  /*0b30*/  SYNCS.EXCH.64 URZ, [UR6+0xe0], UR4 ;  /* 0x0000e00406ff75b2 */ /* 0x0008e20008000100 */
[----:B------:R4:W1:Y:S01]  /*0b40*/  SYNCS.EXCH.64 URZ, [UR6+0xd8], UR8 ;  /* 0x0000d80806ff75b2 */ /* 0x0008620008000100 */
[----:B------:R4:W1:Y:S02]  /*0b50*/  SYNCS.EXCH.64 URZ, [UR6+0xe8], UR4 ;  /* 0x0000e80406ff75b2 */ /* 0x0008640008000100 */
[----:B----4-:R-:W-:Y:S01]  /*0b60*/  NOP ;  /* 0x0000000000007918 */ /* 0x010fe20000000000 */
.L_x_12:
[----:B------:R-:W4:Y:S01]  /*0b70*/  SHFL.IDX PT, R0, R56, RZ, 0x1f ;  /* 0x00001fff38007589 */ /* 0x000f2200000e0000 */
[----:B------:R-:W-:Y:S01]  /*0b80*/  NOP ;  /* 0x0000000000007918 */ /* 0x000fe20000000000 */
[----:B----4-:R-:W-:-:S13]  /*0b90*/  ISETP.NE.AND P1, PT, R0, 0x5, PT ;  /* 0x000000050000780c */ /* 0x010fda0003f25270 */
[----:B------:R-:W-:Y:S05]  /*0ba0*/  @P1 BRA `(.L_x_13) ;  /* 0x0000000000581947 */ /* 0x000fea0003800000 */
[----:B--2---:R-:W2:Y:S01]  /*0bb0*/  S2UR UR5, SR_CgaCtaId ;  /* 0x00000000000579c3 */ /* 0x004ea20000008800 */
[----:B---3--:R-:W-:Y:S01]  /*0bc0*/  UMOV UR4, 0x400 ;  /* 0x0000040000047882 */ /* 0x008fe20000000000 */
        /* <DEDUP_REMOVED lines=9> */
[----:B--2---:R-:W-:Y:S01]  /*0c60*/  ULEA UR4, UR5, UR4, 0x18 ;  /* 0x0000000405047291 */ /* 0x004fe2000f8ec0ff */
[----:B------:R-:W2:Y:S11]  /*0c70*/  FENCE.VIEW.ASYNC.S ;  /* 0x00000000000073c6 */ /* 0x000eb60000000000 */
[----:B--2---:R4:W2:Y:S01]  /*0c80*/  SYNCS.EXCH.64 URZ, [UR4+0xf0], UR6 ;  /* 0x0000f00604ff75b2 */ /* 0x0048a20008000100 */
[----:B------:R4:W3:Y:S01]  /*0c90*/  SYNCS.EXCH.64 URZ, [UR4+0x110], UR8 ;  /* 0x0001100804ff75b2 */ /* 0x0008e20008000100 */
[----:B------:R4:W1:Y:S01]  /*0ca0*/  SYNCS.EXCH.64 URZ, [UR4+0xf8], UR6 ;  /* 0x0000f80604ff75b2 */ /* 0x0008620008000100 */
[----:B------:R4:W1:Y:S01]  /*0cb0*/  SYNCS.EXCH.64 URZ, [UR4+0x118], UR8 ;  /* 0x0001180804ff75b2 */ /* 0x0008620008000100 */
[----:B------:R4:W1:Y:S01]  /*0cc0*/  SYNCS.EXCH.64 URZ, [UR4+0x100], UR6 ;  /* 0x0001000604ff75b2 */ /* 0x0008620008000100 */
[----:B------:R4:W1:Y:S01]  /*0cd0*/  SYNCS.EXCH.64 URZ, [UR4+0x120], UR8 ;  /* 0x0001200804ff75b2 */ /* 0x0008620008000100 */
[----:B------:R4:W1:Y:S01]  /*0ce0*/  SYNCS.EXCH.64 URZ, [UR4+0x108], UR6 ;  /* 0x0001080604ff75b2 */ /* 0x0008620008000100 */
[----:B------:R4:W1:Y:S02]  /*0cf0*/  SYNCS.EXCH.64 URZ, [UR4+0x128], UR8 ;  /* 0x0001280804ff75b2 */ /* 0x0008640008000100 */
[----:B----4-:R-:W-:Y:S01]  /*0d00*/  NOP ;  /* 0x0000000000007918 */ /* 0x010fe20000000000 */
.L_x_13:
[----:B------:R-:W4:Y:S01]  /*0d10*/  SHFL.IDX PT, R0, R56, RZ, 0x1f ;  /* 0x00001fff38007589 */ /* 0x000f2200000e0000 */
[----:B------:R-:W-:Y:S01]  /*0d20*/  ISETP.NE.OR P0, PT, RZ, UR21, !P0 ;  /* 0x00000015ff007c0c */ /* 0x000fe2000c705670 */
[----:B------:R-:W-:Y:S01]  /*0d30*/  NOP ;  /* 0x0000000000007918 */ /* 0x000fe20000000000 */
[----:B----4-:R-:W-:-:S13]  /*0d40*/  ISETP.NE.AND P1, PT, R0, 0x3, PT ;  /* 0x000000030000780c */ /* 0x010fda0003f25270 */
[----:B------:R-:W-:Y:S05]  /*0d50*/  @P1 BRA `(.L_x_14) ;  /* 0x0000000000381947 */ /* 0x000fea0003800000 */
[----:B--2---:R-:W2:Y:S01]  /*0d60*/  S2UR UR5, SR_CgaCtaId ;  /* 0x00000000000579c3 */ /* 0x004ea20000008800 */
[----:B---3--:R-:W-:Y:S01]  /*0d70*/  UMOV UR4, 0x400 ;  /* 0x0000040000047882 */ /* 0x008fe20000000000 */
[----:B------:R-:W-:Y:S01]  /*0d80*/  UMOV UR6, 0x20 ;  /* 0x0000002000067882 */ /* 0x000fe20000000000 */
[----:B------:R-:W-:Y:S01]  /*0d90*/  ELECT P1, URZ, PT ;  /* 0x0000000000ff782f */ /* 0x000fe20003820000 */
[----:B------:R-:W-:-:S04]  /*0da0*/  UIADD3 UR6, UPT, UPT, -UR6, 0x100000, URZ ;  /* 0x0010000006067890 */ /* 0x000fc8000fffe1ff */
[----:B------:R-:W-:Y:S02]  /*0db0*/  USHF.L.U32 UR7, UR6, 0xb, URZ ;  /* 0x0000000b06077899 */ /* 0x000fe400080006ff */
[----:B------:R-:W-:Y:S02]  /*0dc0*/  USHF.L.U32 UR6, UR6, 0x1, URZ ;  /* 0x0000000106067899 */ /* 0x000fe400080006ff */
[----:B--2---:R-:W-:Y:S01]  /*0dd0*/  ULEA UR4, UR5, UR4, 0x18 ;  /* 0x0000000405047291 */ /* 0x004fe2000f8ec0ff */
[----:B------:R-:W2:Y:S11]  /*0de0*/  FENCE.VIEW.ASYNC.S ;  /* 0x00000000000073c6 */ /* 0x000eb60000000000 */
[----:B--2---:R4:W2:Y:S01]  /*0df0*/  SYNCS.EXCH.64 URZ, [UR4+0x130], UR6 ;  /* 0x0001300604ff75b2 */ /* 0x0048a20008000100 */
[----:B------:R4:W3:Y:S01]  /*0e00*/  SYNCS.EXCH.64 URZ, [UR4+0x140], UR6 ;  /* 0x0001400604ff75b2 */ /* 0x0008e20008000100 */
[----:B------:R4:W1:Y:S01]  /*0e10*/  SYNCS.EXCH.64 URZ, [UR4+0x138], UR6 ;  /* 0x0001380604ff75b2 */ /* 0x0008620008000100 */
[----:B------:R4:W1:Y:S02]  /*0e20*/  SYNCS.EXCH.64 URZ, [UR4+0x148], UR6 ;  /* 0x0001480604ff75b2 */ /* 0x0008640008000100 */
[----:B----4-:R-:W-:Y:S01]  /*0e30*/  NOP ;  /* 0x0000000000007918 */ /* 0x010fe20000000000 */
.L_x_14:
[----:B---3--:R-:W3:Y:S01]  /*0e40*/  S2UR UR7, SR_CgaCtaId ;  /* 0x00000000000779c3 */ /* 0x008ee20000008800 */
[----:B------:R-:W-:Y:S01]  /*0e50*/  VOTEU.ALL UP0, P0 ;  /* 0x0000000000ff7886 */ /* 0x000fe20000000000 */
[----:B--2---:R-:W-:Y:S01]  /*0e60*/  UMOV UR4, 0x20 ;  /* 0x0000002000047882 */ /* 0x004fe20000000000 */
[----:B------:R-:W2:Y:S01]  /*0e70*/  LDCU UR33, c[0x0][0x36c] ;  /* 0x00006d80ff2177ac */ /* 0x000ea20008000800 */
[----:B------:R-:W-:Y:S01]  /*0e80*/  NOP ;  /* 0x0000000000007918 */ /* 0x000fe20000000000 */
[----:B------:R-:W-:Y:S01]  /*0e90*/  LOP3.LUT R0, R68, 0x1f, RZ, 0xc0, !PT ;  /* 0x0000001f44007812 */ /* 0x000fe200078ec0ff */
[----:B------:R-:W-:Y:S01]  /*0ea0*/  @!UP0 UMOV UR6, 0x400 ;  /* 0x0000040000068882 */ /* 0x000fe20000000000 */
[----:B------:R-:W-:-:S04]  /*0eb0*/  @!UP0 UIADD3 UR4, UPT, UPT, -UR4, 0x100000, URZ ;  /* 0x0010000004048890 */ /* 0x000fc8000fffe1ff */
[----:B------:R-:W-:Y:S02]  /*0ec0*/  @!UP0 USHF.L.U32 UR5, UR4, 0xb, URZ ;  /* 0x0000000b04058899 */ /* 0x000fe400080006ff */
[----:B------:R-:W-:Y:S02]  /*0ed0*/  @!UP0 USHF.L.U32 UR4, UR4, 0x1, URZ ;  /* 0x0000000104048899 */ /* 0x000fe400080006ff */
[----:B------:R-:W-:Y:S02]  /*0ee0*/  UISETP.NE.AND UP4, UPT, UR21, URZ, UPT ;  /* 0x000000ff1500728c */ /* 0x000fe4000bf85270 */
[----:B--2---:R-:W-:Y:S02]  /*0ef0*/  UISETP.EQ.U32.AND UP1, UPT, UR33, 0x1, UPT ;  /* 0x000000012100788c */ /* 0x004fe4000bf22070 */
[----:B---3--:R-:W-:Y:S01]  /*0f00*/  @!UP0 ULEA UR6, UR7, UR6, 0x18 ;  /* 0x0000000607068291 */ /* 0x008fe2000f8ec0ff */
[----:B------:R-:W-:Y:S01]  /*0f10*/  VOTEU.ALL UP0, P0 ;  /* 0x0000000000ff7886 */ /* 0x000fe20000000000 */
[----:B------:R-:W2:Y:S10]  /*0f20*/  FENCE.VIEW.ASYNC.S ;  /* 0x00000000000073c6 */ /* 0x000eb40000000000 */
[----:B--2---:R2:W3:Y:S01]  /*0f30*/  @!UP0 SYNCS.EXCH.64 URZ, [UR6+0x150], UR4 ;  /* 0x0001500406ff85b2 */ /* 0x0044e20008000100 */
[----:B------:R-:W-:Y:S05]  /*0f40*/  BRA.U !UP1, `(.L_x_15) ;  /* 0x0000000109087547 */ /* 0x000fea000b800000 */
[----:B-1-3--:R-:W-:Y:S01]  /*0f50*/  UCGABAR_ARV ;  /* 0x00000000000079c7 */ /* 0x00afe20008000000 */
[----:B------:R-:W-:Y:S05]  /*0f60*/  BRA `(.L_x_16) ;  /* 0x0000000000047947 */ /* 0x000fea0003800000 */
.L_x_15:
[----:B-1-3--:R-:W-:Y:S01]  /*0f70*/  NOP ;  /* 0x0000000000007918 */ /* 0x00afe20000000000 */
.L_x_16:
[----:B------:R-:W1:Y:S01]  /*0f80*/  S2UR UR31, SR_CTAID.X ;  /* 0x00000000001f79c3 */ /* 0x000e620000002500 */
[----:B------:R-:W-:-:S05]  /*0f90*/  CS2R.32 R58, SR_CgaSize ;  /* 0x00000000003a7805 */ /* 0x000fca0000008a00 */
[----:B------:R-:W-:-:S05]  /*0fa0*/  IMAD R58, R58, -0xa0, RZ ;  /* 0xffffff603a3a7824 */ /* 0x000fca00078e02ff */
[----:B------:R-:W-:-:S14]  /*0fb0*/  R2UR UR7, R58 ;  /* 0x000000003a0772ca */ /* 0x000fdc00000e0000 */
[----:B------:R-:W3:Y:S01]  /*0fc0*/  LDCU UR7, c[0x0][UR7+0x2b0] ;  /* 0x00005600070777ac */ /* 0x000ee20008000800 */
[----:B------:R-:W-:-:S05]  /*0fd0*/  CS2R.32 R58, SR_CgaSize ;  /* 0x00000000003a7805 */ /* 0x000fca0000008a00 */
[----:B------:R-:W-:-:S05]  /*0fe0*/  IMAD R58, R58, -0xa0, RZ ;  /* 0xffffff603a3a7824 */ /* 0x000fca00078e02ff */
[----:B------:R-:W-:-:S14]  /*0ff0*/  R2UR UR10, R58 ;  /* 0x000000003a0a72ca */ /* 0x000fdc00000e0000 */
[----:B------:R-:W4:Y:S01]  /*1000*/  LDCU UR10, c[0x0][UR10+0x2b4] ;  /* 0x000056800a0a77ac */ /* 0x000f220008000800 */
[----:B------:R-:W2:Y:S01]  /*1010*/  S2UR UR9, SR_CTAID.Y ;  /* 0x00000000000979c3 */ /* 0x000ea20000002600 */
[----:B------:R-:W-:-:S05]  /*1020*/  CS2R.32 R58, SR_CgaSize ;  /* 0x00000000003a7805 */ /* 0x000fca0000008a00 */
[----:B------:R-:W-:-:S05]  /*1030*/  IMAD R58, R58, -0xa0, RZ ;  /* 0xffffff603a3a7824 */ /* 0x000fca00078e02ff */
[----:B------:R-:W-:-:S14]  /*1040*/  R2UR UR11, R58 ;  /* 0x000000003a0b72ca */ /* 0x000fdc00000e0000 */
[----:B------:R-:W4:Y:S01]  /*1050*/  LDCU UR11, c[0x0][UR11+0x2a0] ;  /* 0x000054000b0b77ac */ /* 0x000f220008000800 */
[----:B------:R-:W-:-:S05]  /*1060*/  CS2R.32 R58, SR_CgaSize ;  /* 0x00000000003a7805 */ /* 0x000fca0000008a00 */
[----:B------:R-:W-:-:S05]  /*1070*/  IMAD R58, R58, -0xa0, RZ ;  /* 0xffffff603a3a7824 */ /* 0x000fca00078e02ff */
[----:B------:R-:W-:-:S14]  /*1080*/  R2UR UR12, R58 ;  /* 0x000000003a0c72ca */ /* 0x000fdc00000e0000 */
[----:B------:R-:W4:Y:S01]  /*1090*/  LDCU UR12, c[0x0][UR12+0x2a4] ;  /* 0x000054800c0c77ac */ /* 0x000f220008000800 */
[----:B------:R-:W4:Y:S01]  /*10a0*/  S2UR UR13, SR_CgaCtaId ;  /* 0x00000000000d79c3 */ /* 0x000f220000008800 */
[----:B------:R-:W4:Y:S01]  /*10b0*/  LDCU UR26, c[0x0][0xb24] ;  /* 0x00016480ff1a77ac */ /* 0x000f220008000800 */
[----:B------:R-:W-:Y:S01]  /*10c0*/  UMOV UR25, 0x1111 ;  /* 0x0000111100197882 */ /* 0x000fe20000000000 */
[----:B------:R-:W-:Y:S01]  /*10d0*/  UMOV UR24, 0x5 ;  /* 0x0000000500187882 */ /* 0x000fe20000000000 */
[----:B------:R-:W4:Y:S01]  /*10e0*/  LDCU UR45, c[0x0][0xb24] ;  /* 0x00016480ff2d77ac */ /* 0x000f220008000800 */
[----:B-1----:R-:W-:-:S03]  /*10f0*/  I2FP.F32.U32 R3, UR31 ;  /* 0x0000001f00037c45 */ /* 0x002fc60008201000 */
[----:B------:R-:W1:Y:S01]  /*1100*/  S2UR UR36, SR_CTAID.Z ;  /* 0x00000000002479c3 */ /* 0x000e620000002700 */
[----:B------:R-:W1:Y:S01]  /*1110*/  LDCU UR29, c[0x0][0xb30] ;  /* 0x00016600ff1d77ac */ /* 0x000e620008000800 */
[----:B---3--:R-:W-:Y:S01]  /*1120*/  FMUL R3, R3, UR7 ;  /* 0x0000000703037c20 */ /* 0x008fe20008400000 */
[----:B------:R-:W-:Y:S01]  /*1130*/  UISETP.NE.AND UP5, UPT, UR21, 0x2, UPT ;  /* 0x000000021500788c */ /* 0x000fe2000bfa5270 */
[----:B--2---:R-:W-:Y:S01]  /*1140*/  I2FP.F32.U32 R2, UR9 ;  /* 0x0000000900027c45 */ /* 0x004fe20008201000 */
[----:B------:R-:W-:Y:S01]  /*1150*/  UMOV UR20, UR9 ;  /* 0x0000000900147c82 */ /* 0x000fe20008000000 */
[----:B------:R-:W-:Y:S02]  /*1160*/  UMOV UR16, UR31 ;  /* 0x0000001f00107c82 */ /* 0x000fe40008000000 */
[----:B------:R-:W2:Y:S01]  /*1170*/  F2I.U32.TRUNC.NTZ R3, R3 ;  /* 0x0000000300037305 */ /* 0x000ea2000020f000 */
[----:B----4-:R-:W-:Y:S01]  /*1180*/  UISETP.GE.AND UP6, UPT, UR26, 0x1, UPT ;  /* 0x000000011a00788c */ /* 0x010fe2000bfc6270 */
[----:B------:R-:W-:Y:S01]  /*1190*/  FMUL R2, R2, UR10 ;  /* 0x0000000a02027c20 */ /* 0x000fe20008400000 */
[----:B------:R-:W-:-:S02]  /*11a0*/  USHF.R.U32.HI UR4, URZ, 0x2, UR13 ;  /* 0x00000002ff047899 */ /* 0x000fc4000801160d */
[----:B------:R-:W-:-:S03]  /*11b0*/  ULOP3.LUT UR6, UR13, 0xc, URZ, 0xc0, !UPT ;  /* 0x0000000c0d067892 */ /* 0x000fc6000f8ec0ff */
[----:B------:R-:W3:Y:S01]  /*11c0*/  F2I.U32.TRUNC.NTZ R2, R2 ;  /* 0x0000000200027305 */ /* 0x000ee2000020f000 */
[----:B------:R-:W-:Y:S02]  /*11d0*/  ULOP3.LUT UR32, UR4, 0x3, URZ, 0xc0, !UPT ;  /* 0x0000000304207892 */ /* 0x000fe4000f8ec0ff */
[----:B------:R-:W-:Y:S02]  /*11e0*/  ULOP3.LUT UR8, UR13, 0x3, URZ, 0xc0, !UPT ;  /* 0x000000030d087892 */ /* 0x000fe4000f8ec0ff */
[----:B------:R-:W-:Y:S02]  /*11f0*/  ULOP3.LUT UR4, UR6, 0x1, UR13, 0xf8, !UPT ;  /* 0x0000000106047892 */ /* 0x000fe4000f8ef80d */
[----:B------:R-:W-:Y:S01]  /*1200*/  USHF.R.U32.HI UR5, URZ, 0x1, UR13 ;  /* 0x00000001ff057899 */ /* 0x000fe2000801160d */
[----:B--2---:R-:W-:Y:S01]  /*1210*/  R2UR UR6, R3 ;  /* 0x00000000030672ca */ /* 0x004fe200000e0000 */
[----:B------:R-:W-:Y:S01]  /*1220*/  UISETP.GT.U32.AND UP1, UPT, UR8, 0xffff, UPT ;  /* 0x0000ffff0800788c */ /* 0x000fe2000bf24070 */
[----:B------:R-:W-:Y:S01]  /*1230*/  PRMT R3, RZ, 0x7610, R3 ;  /* 0x00007610ff037816 */ /* 0x000fe20000000003 */
[----:B------:R-:W-:-:S02]  /*1240*/  UISETP.GT.U32.AND UP0, UPT, UR4, 0xffff, UPT ;  /* 0x0000ffff0400788c */ /* 0x000fc4000bf04070 */
[----:B------:R-:W-:Y:S01]  /*1250*/  ULOP3.LUT UR48, UR5, 0x1, URZ, 0xc0, !UPT ;  /* 0x0000000105307892 */ /* 0x000fe2000f8ec0ff */
[----:B---3--:R-:W-:Y:S01]  /*1260*/  R2UR UR7, R2 ;  /* 0x00000000020772ca */ /* 0x008fe200000e0000 */
[----:B------:R-:W-:Y:S01]  /*1270*/  USEL UR5, UR8, 0xffff, !UP1 ;  /* 0x0000ffff08057887 */ /* 0x000fe2000c800000 */
[----:B------:R-:W-:Y:S01]  /*1280*/  PRMT R2, RZ, 0x7610, R2 ;  /* 0x00007610ff027816 */ /* 0x000fe20000000002 */
[----:B------:R-:W-:Y:S02]  /*1290*/  USEL UR4, UR4, 0xffff, !UP0 ;  /* 0x0000ffff04047887 */ /* 0x000fe4000c000000 */
[----:B------:R-:W-:Y:S02]  /*12a0*/  ULOP3.LUT UR5, UR5, 0xffff, URZ, 0xc0, !UPT ;  /* 0x0000ffff05057892 */ /* 0x000fe4000f8ec0ff */
[----:B------:R-:W-:Y:S02]  /*12b0*/  ULOP3.LUT UR4, UR4, 0xffff, URZ, 0xc0, !UPT ;  /* 0x0000ffff04047892 */ /* 0x000fe4000f8ec0ff */
[----:B------:R-:W-:-:S02]  /*12c0*/  USHF.L.U32 UR25, UR25, UR5, URZ ;  /* 0x0000000519197299 */ /* 0x000fc400080006ff */
[----:B------:R-:W-:Y:S02]  /*12d0*/  USHF.L.U32 UR24, UR24, UR4, URZ ;  /* 0x0000000418187299 */ /* 0x000fe400080006ff */
[----:B------:R-:W-:Y:S02]  /*12e0*/  UIADD3 UR5, UPT, UPT, -UR6, URZ, URZ ;  /* 0x000000ff06057290 */ /* 0x000fe4000fffe1ff */
[----:B------:R-:W-:Y:S02]  /*12f0*/  UIADD3 UR4, UPT, UPT, -UR7, URZ, URZ ;  /* 0x000000ff07047290 */ /* 0x000fe4000fffe1ff */
[----:B------:R-:W-:Y:S02]  /*1300*/  UIMAD UR5, UR11, UR5, UR31 ;  /* 0x000000050b0572a4 */ /* 0x000fe4000f8e021f */
[----:B------:R-:W-:Y:S02]  /*1310*/  UIMAD UR4, UR12, UR4, UR9 ;  /* 0x000000040c0472a4 */ /* 0x000fe4000f8e0209 */
[----:B------:R-:W-:-:S02]  /*1320*/  USHF.L.U32 UR30, UR13, 0x8, URZ ;  /* 0x000000080d1e7899 */ /* 0x000fc400080006ff */
[----:B------:R-:W-:Y:S01]  /*1330*/  USHF.L.U32 UR27, UR13, 0x9, URZ ;  /* 0x000000090d1b7899 */ /* 0x000fe200080006ff */
[----:B------:R-:W-:Y:S01]  /*1340*/  IMAD.U32 R58, RZ, RZ, UR5 ;  /* 0x00000005ff3a7e24 */ /* 0x000fe2000f8e00ff */
[----:B------:R-:W-:Y:S01]  /*1350*/  ULOP3.LUT UR30, UR30, 0xc00, URZ, 0xc0, !UPT ;  /* 0x00000c001e1e7892 */ /* 0x000fe2000f8ec0ff */
[----:B------:R-:W-:Y:S01]  /*1360*/  IMAD.U32 R57, RZ, RZ, UR4 ;  /* 0x00000004ff397e24 */ /* 0x000fe2000f8e00ff */
[----:B------:R-:W-:Y:S01]  /*1370*/  ULOP3.LUT UR27, UR27, 0x400, URZ, 0xc0, !UPT ;  /* 0x000004001b1b7892 */ /* 0x000fe2000f8ec0ff */
[----:B-1----:R-:W-:Y:S11]  /*1380*/  BRA.U UP4, `(.L_x_17) ;  /* 0x0000000104b47547 */ /* 0x002ff6000b800000 */
[----:B------:R-:W-:Y:S02]  /*1390*/  R2UR UR18, R57 ;  /* 0x00000000391272ca */ /* 0x000fe400000e0000 */
[----:B------:R-:W-:-:S11]  /*13a0*/  R2UR UR19, R58 ;  /* 0x000000003a1372ca */ /* 0x000fd600000e0000 */
[----:B------:R-:W-:Y:S02]  /*13b0*/  UISETP.NE.AND UP0, UPT, UR18, URZ, UPT ;  /* 0x000000ff1200728c */ /* 0x000fe4000bf05270 */
[----:B------:R-:W-:Y:S02]  /*13c0*/  ULOP3.LUT UR4, UR19, 0x2, URZ, 0x3c, !UPT ;  /* 0x0000000213047892 */ /* 0x000fe4000f8e3cff */
[----:B------:R-:W-:Y:S02]  /*13d0*/  UISETP.GT.U32.AND UP1, UPT, UR19, 0x1, UP0 ;  /* 0x000000011300788c */ /* 0x000fe40008724070 */
[----:B------:R-:W-:Y:S02]  /*13e0*/  UISETP.NE.AND UP2, UPT, UR18, 0x1, UPT ;  /* 0x000000011200788c */ /* 0x000fe4000bf45270 */
[----:B------:R-:W-:Y:S02]  /*13f0*/  UISETP.GT.U32.AND UP0, UPT, UR4, 0x1, UP0 ;  /* 0x000000010400788c */ /* 0x000fe40008704070 */
[----:B------:R-:W-:-:S02]  /*1400*/  USEL UR7, URZ, 0x1, UP1 ;  /* 0x00000001ff077887 */ /* 0x000fc40008800000 */
[----:B------:R-:W-:Y:S02]  /*1410*/  USEL UR8, URZ, 0x2, UP1 ;  /* 0x00000002ff087887 */ /* 0x000fe40008800000 */
[----:B------:R-:W-:Y:S02]  /*1420*/  UISETP.GT.U32.AND UP1, UPT, UR19, 0x1, UP2 ;  /* 0x000000011300788c */ /* 0x000fe40009724070 */
[----:B------:R-:W-:Y:S02]  /*1430*/  USEL UR12, URZ, 0x4, UP0 ;  /* 0x00000004ff0c7887 */ /* 0x000fe40008000000 */
[----:B------:R-:W-:Y:S02]  /*1440*/  USEL UR15, URZ, 0x8, UP0 ;  /* 0x00000008ff0f7887 */ /* 0x000fe40008000000 */
[----:B------:R-:W-:Y:S02]  /*1450*/  UISETP.GT.U32.AND UP0, UPT, UR4, 0x1, UP2 ;  /* 0x000000010400788c */ /* 0x000fe40009704070 */
[----:B------:R-:W-:-:S02]  /*1460*/  USEL UR6, URZ, 0x10, UP1 ;  /* 0x00000010ff067887 */ /* 0x000fc40008800000 */
[----:B------:R-:W-:Y:S02]  /*1470*/  USEL UR11, URZ, 0x20, UP1 ;  /* 0x00000020ff0b7887 */ /* 0x000fe40008800000 */
[----:B------:R-:W-:Y:S02]  /*1480*/  UISETP.NE.AND UP1, UPT, UR18, 0x2, UPT ;  /* 0x000000021200788c */ /* 0x000fe4000bf25270 */
[----:B------:R-:W-:Y:S02]  /*1490*/  USEL UR14, URZ, 0x40, UP0 ;  /* 0x00000040ff0e7887 */ /* 0x000fe40008000000 */
[----:B------:R-:W-:Y:S02]  /*14a0*/  USEL UR17, URZ, 0x80, UP0 ;  /* 0x00000080ff117887 */ /* 0x000fe40008000000 */
[----:B------:R-:W-:Y:S02]  /*14b0*/  UISETP.GT.U32.AND UP0, UPT, UR19, 0x1, UP1 ;  /* 0x000000011300788c */ /* 0x000fe40008f04070 */
[----:B------:R-:W-:-:S02]  /*14c0*/  UISETP.NE.AND UP2, UPT, UR18, 0x3, UPT ;  /* 0x000000031200788c */ /* 0x000fc4000bf45270 */
[----:B------:R-:W-:Y:S02]  /*14d0*/  USEL UR5, URZ, 0x100, UP0 ;  /* 0x00000100ff057887 */ /* 0x000fe40008000000 */
[----:B------:R-:W-:Y:S02]  /*14e0*/  USEL UR10, URZ, 0x200, UP0 ;  /* 0x00000200ff0a7887 */ /* 0x000fe40008000000 */
[----:B------:R-:W-:Y:S02]  /*14f0*/  UISETP.GT.U32.AND UP0, UPT, UR19, 0x1, UP2 ;  /* 0x000000011300788c */ /* 0x000fe40009704070 */
[----:B------:R-:W-:Y:S02]  /*1500*/  UIADD3 UR5, UPT, UPT, UR5, UR6, UR7 ;  /* 0x0000000605057290 */ /* 0x000fe4000fffe007 */
[----:B------:R-:W-:Y:S02]  /*1510*/  USEL UR9, URZ, 0x1000, UP0 ;  /* 0x00001000ff097887 */ /* 0x000fe40008000000 */
[----:B------:R-:W-:-:S02]  /*1520*/  USEL UR13, URZ, 0x2000, UP0 ;  /* 0x00002000ff0d7887 */ /* 0x000fc40008000000 */
[----:B------:R-:W-:Y:S02]  /*1530*/  UIADD3 UR5, UPT, UPT, UR8, UR9, UR5 ;  /* 0x0000000908057290 */ /* 0x000fe4000fffe005 */
[----:B------:R-:W-:Y:S02]  /*1540*/  UISETP.GT.U32.AND UP1, UPT, UR4, 0x1, UP1 ;  /* 0x000000010400788c */ /* 0x000fe40008f24070 */
[----:B------:R-:W-:Y:S02]  /*1550*/  UIADD3 UR5, UPT, UPT, UR10, UR11, UR5 ;  /* 0x0000000b0a057290 */ /* 0x000fe4000fffe005 */
[----:B------:R-:W-:Y:S02]  /*1560*/  UISETP.GT.U32.AND UP0, UPT, UR4, 0x1, UP2 ;  /* 0x000000010400788c */ /* 0x000fe40009704070 */
[----:B------:R-:W-:Y:S02]  /*1570*/  USEL UR4, URZ, 0x400, UP1 ;  /* 0x00000400ff047887 */ /* 0x000fe40008800000 */
[----:B------:R-:W-:-:S02]  /*1580*/  UIADD3 UR5, UPT, UPT, UR12, UR13, UR5 ;  /* 0x0000000d0c057290 */ /* 0x000fc4000fffe005 */
[----:B------:R-:W-:Y:S02]  /*1590*/  USEL UR6, URZ, 0x4000, UP0 ;  /* 0x00004000ff067887 */ /* 0x000fe40008000000 */
[----:B------:R-:W-:Y:S02]  /*15a0*/  UIADD3 UR5, UPT, UPT, UR4, UR14, UR5 ;  /* 0x0000000e04057290 */ /* 0x000fe4000fffe005 */
[----:B------:R-:W-:Y:S02]  /*15b0*/  USEL UR7, URZ, 0x800, UP1 ;  /* 0x00000800ff077887 */ /* 0x000fe40008800000 */
[----:B------:R-:W-:Y:S02]  /*15c0*/  ULOP3.LUT UR4, UR19, 0xfffffffe, URZ, 0xc0, !UPT ;  /* 0xfffffffe13047892 */ /* 0x000fe4000f8ec0ff */
[----:B------:R-:W-:Y:S02]  /*15d0*/  UIADD3 UR5, UPT, UPT, UR15, UR6, UR5 ;  /* 0x000000060f057290 */ /* 0x000fe4000fffe005 */
[----:B------:R-:W-:-:S02]  /*15e0*/  ULEA UR4, UR18, UR4, 0x2 ;  /* 0x0000000412047291 */ /* 0x000fc4000f8e10ff */
[----:B------:R-:W-:Y:S02]  /*15f0*/  USEL UR6, URZ, 0x8000, UP0 ;  /* 0x00008000ff067887 */ /* 0x000fe40008000000 */
[----:B------:R-:W-:-:S03]  /*1600*/  UIADD3 UR5, UPT, UPT, UR7, UR17, UR5 ;  /* 0x0000001107057290 */ /* 0x000fc6000fffe005 */
[----:B------:R-:W-:Y:S01]  /*1610*/  UMOV UR7, 0x3 ;  /* 0x0000000300077882 */ /* 0x000fe20000000000 */
[----:B------:R-:W-:Y:S02]  /*1620*/  UIADD3 UR5, UPT, UPT, UR5, UR6, URZ ;  /* 0x0000000605057290 */ /* 0x000fe4000fffe0ff */
[----:B------:R-:W-:-:S04]  /*1630*/  USHF.L.U32 UR4, UR7, UR4, URZ ;  /* 0x0000000407047299 */ /* 0x000fc800080006ff */
[----:B------:R-:W-:Y:S02]  /*1640*/  IMAD.U32 R3, RZ, RZ, UR5 ;  /* 0x00000005ff037e24 */ /* 0x000fe4000f8e00ff */
[----:B------:R-:W-:Y:S02]  /*1650*/  IMAD.U32 R2, RZ, RZ, UR4 ;  /* 0x00000004ff027e24 */ /* 0x000fe4000f8e00ff */
.L_x_17:
[----:B------:R-:W-:Y:S05]  /*1660*/  BRA.U !UP6, `(.L_x_18) ;  /* 0x000000010ed47547 */ /* 0x000fea000b800000 */
[----:B------:R-:W1:Y:S01]  /*1670*/  LDCU.128 UR12, c[0x0][0xb10] ;  /* 0x00016200ff0c77ac */ /* 0x000e620008000c00 */
[----:B------:R-:W2:Y:S01]  /*1680*/  LDCU UR6, c[0x0][0x370] ;  /* 0x00006e00ff0677ac */ /* 0x000ea20008000800 */
[----:B------:R-:W3:Y:S01]  /*1690*/  LDCU UR5, c[0x0][0x374] ;  /* 0x00006e80ff0577ac */ /* 0x000ee20008000800 */
[----:B------:R-:W4:Y:S01]  /*16a0*/  LDCU UR28, c[0x0][0xb0c] ;  /* 0x00016180ff1c77ac */ /* 0x000f220008000800 */
[----:B------:R-:W4:Y:S01]  /*16b0*/  LDCU UR4, c[0x0][0xb20] ;  /* 0x00016400ff0477ac */ /* 0x000f220008000800 */
[----:B------:R-:W4:Y:S01]  /*16c0*/  LDCU.64 UR8, c[0x0][0xb28] ;  /* 0x00016500ff0877ac */ /* 0x000f220008000a00 */
[----:B-1----:R-:W-:Y:S02]  /*16d0*/  UISETP.NE.AND UP0, UPT, UR14, 0x1, UPT ;  /* 0x000000010e00788c */ /* 0x002fe4000bf05270 */
[----:B---3--:R-:W-:Y:S02]  /*16e0*/  UIMAD.WIDE.U32 UR10, UR5, UR15, URZ ;  /* 0x0000000f050a72a5 */ /* 0x008fe4000f8e00ff */
[----:B--2---:R-:W-:-:S02]  /*16f0*/  UIMAD.WIDE.U32 UR18, UR6, UR12, URZ ;  /* 0x0000000c061272a5 */ /* 0x004fc4000f8e00ff */
[----:B----4-:R-:W-:Y:S02]  /*1700*/  UISETP.NE.AND UP1, UPT, UR28, 0x1, UPT ;  /* 0x000000011c00788c */ /* 0x010fe4000bf25270 */
[----:B------:R-:W-:Y:S01]  /*1710*/  UISETP.NE.AND UP2, UPT, UR26, 0x1, UPT ;  /* 0x000000011a00788c */ /* 0x000fe2000bf45270 */
[----:B------:R-:W-:Y:S02]  /*1720*/  UMOV UR10, UR11 ;  /* 0x0000000b000a7c82 */ /* 0x000fe40008000000 */
[----:B------:R-:W-:Y:S01]  /*1730*/  UMOV UR18, UR19 ;  /* 0x0000001300127c82 */ /* 0x000fe20008000000 */
[----:B------:R-:W-:Y:S02]  /*1740*/  @UP0 USHF.R.U32.HI UR5, URZ, UR4, UR10 ;  /* 0x00000004ff050299 */ /* 0x000fe4000801160a */
[----:B------:R-:W-:Y:S02]  /*1750*/  UIMAD.WIDE.U32 UR22, UR20, UR15, URZ ;  /* 0x0000000f141672a5 */ /* 0x000fe4000f8e00ff */
[----:B------:R-:W-:-:S02]  /*1760*/  UIMAD.WIDE.U32 UR10, UR5, UR8, URZ ;  /* 0x00000008050a72a5 */ /* 0x000fc4000f8e00ff */
[----:B------:R-:W-:Y:S02]  /*1770*/  @UP1 USHF.R.U32.HI UR6, URZ, UR13, UR18 ;  /* 0x0000000dff061299 */ /* 0x000fe40008011612 */
[----:B------:R-:W-:Y:S02]  /*1780*/  UIMAD.WIDE.U32 UR16, UR31, UR12, URZ ;  /* 0x0000000c1f1072a5 */ /* 0x000fe4000f8e00ff */
[----:B------:R-:W-:Y:S01]  /*1790*/  UIMAD.WIDE.U32 UR18, UR6, UR8, URZ ;  /* 0x00000008061272a5 */ /* 0x000fe2000f8e00ff */
[----:B------:R-:W-:Y:S01]  /*17a0*/  UMOV UR22, UR23 ;  /* 0x0000001700167c82 */ /* 0x000fe20008000000 */
[----:B------:R-:W-:Y:S01]  /*17b0*/  UMOV UR10, UR11 ;  /* 0x0000000b000a7c82 */ /* 0x000fe20008000000 */
[----:B------:R-:W-:Y:S02]  /*17c0*/  USHF.R.U32.HI UR22, URZ, UR4, UR22 ;  /* 0x00000004ff167299 */ /* 0x000fe40008011616 */
[----:B------:R-:W-:Y:S02]  /*17d0*/  @UP2 USHF.R.U32.HI UR5, URZ, UR9, UR10 ;  /* 0x00000009ff052299 */ /* 0x000fe4000801160a */
[----:B------:R-:W-:Y:S01]  /*17e0*/  UMOV UR7, UR19 ;  /* 0x0000001300077c82 */ /* 0x000fe20008000000 */
[----:B------:R-:W-:Y:S01]  /*17f0*/  UMOV UR16, UR17 ;  /* 0x0000001100107c82 */ /* 0x000fe20008000000 */
[----:B------:R-:W-:-:S02]  /*1800*/  @UP2 USHF.R.U32.HI UR6, URZ, UR9, UR7 ;  /* 0x00000009ff062299 */ /* 0x000fc40008011607 */
[----:B------:R-:W-:Y:S02]  /*1810*/  USHF.R.U32.HI UR16, URZ, UR13, UR16 ;  /* 0x0000000dff107299 */ /* 0x000fe40008011610 */
[----:B------:R-:W-:Y:S02]  /*1820*/  USEL UR4, UR20, UR22, !UP0 ;  /* 0x0000001614047287 */ /* 0x000fe4000c000000 */
[----:B------:R-:W-:Y:S02]  /*1830*/  UIMAD UR7, UR5, UR26, URZ ;  /* 0x0000001a050772a4 */ /* 0x000fe4000f8e02ff */
[----:B------:R-:W-:Y:S02]  /*1840*/  USEL UR5, UR31, UR16, !UP1 ;  /* 0x000000101f057287 */ /* 0x000fe4000c800000 */
[----:B------:R-:W-:Y:S02]  /*1850*/  UIMAD UR12, UR6, UR26, URZ ;  /* 0x0000001a060c72a4 */ /* 0x000fe4000f8e02ff */
[----:B------:R-:W-:-:S02]  /*1860*/  UISETP.GE.AND UP0, UPT, UR4, UR7, UPT ;  /* 0x000000070400728c */ /* 0x000fc4000bf06270 */
[----:B------:R-:W-:Y:S02]  /*1870*/  UIMAD.WIDE.U32 UR10, UR4, UR8, URZ ;  /* 0x00000008040a72a5 */ /* 0x000fe4000f8e00ff */
[----:B------:R-:W-:Y:S02]  /*1880*/  UISETP.GE.OR UP0, UPT, UR5, UR12, UP0 ;  /* 0x0000000c0500728c */ /* 0x000fe40008706670 */
[----:B------:R-:W-:Y:S02]  /*1890*/  UIMAD.WIDE.U32 UR12, UR5, UR8, URZ ;  /* 0x00000008050c72a5 */ /* 0x000fe4000f8e00ff */
[----:B------:R-:W-:Y:S01]  /*18a0*/  UIADD3 UR10, UPT, UPT, -UR4, URZ, URZ ;  /* 0x000000ff040a7290 */ /* 0x000fe2000fffe1ff */
[----:B------:R-:W-:Y:S01]  /*18b0*/  UMOV UR8, UR11 ;  /* 0x0000000b00087c82 */ /* 0x000fe20008000000 */
[----:B------:R-:W-:Y:S02]  /*18c0*/  UIADD3 UR16, UPT, UPT, -UR5, URZ, URZ ;  /* 0x000000ff05107290 */ /* 0x000fe4000fffe1ff */
[----:B------:R-:W-:-:S03]  /*18d0*/  USHF.R.U32.HI UR8, URZ, UR9, UR8 ;  /* 0x00000009ff087299 */ /* 0x000fc60008011608 */
[----:B------:R-:W-:Y:S01]  /*18e0*/  @!UP0 UMOV UR7, UR13 ;  /* 0x0000000d00078c82 */ /* 0x000fe20008000000 */
[----:B------:R-:W-:Y:S02]  /*18f0*/  UIMAD UR20, UR14, UR10, UR20 ;  /* 0x0000000a0e1472a4 */ /* 0x000fe4000f8e0214 */
[----:B------:R-:W-:Y:S02]  /*1900*/  USEL UR8, UR4, UR8, !UP2 ;  /* 0x0000000804087287 */ /* 0x000fe4000d000000 */
[----:B------:R-:W-:Y:S02]  /*1910*/  @!UP0 USHF.R.U32.HI UR7, URZ, UR9, UR7 ;  /* 0x00000009ff078299 */ /* 0x000fe40008011607 */
[----:B------:R-:W-:Y:S02]  /*1920*/  UIADD3 UR9, UPT, UPT, -UR8, URZ, URZ ;  /* 0x000000ff08097290 */ /* 0x000fe4000fffe1ff */
[----:B------:R-:W-:Y:S02]  /*1930*/  @!UP0 USEL UR7, UR5, UR7, !UP2 ;  /* 0x0000000705078287 */ /* 0x000fe4000d000000 */
[----:B------:R-:W-:-:S02]  /*1940*/  UIMAD UR9, UR26, UR9, UR4 ;  /* 0x000000091a0972a4 */ /* 0x000fc4000f8e0204 */
[----:B------:R-:W-:Y:S02]  /*1950*/  @!UP0 UIADD3 UR8, UPT, UPT, UR8, -UR7, URZ ;  /* 0x8000000708088290 */ /* 0x000fe4000fffe0ff */
[----:B------:R-:W-:Y:S02]  /*1960*/  @!UP0 UIMAD UR6, UR9, UR6, UR7 ;  /* 0x00000006090682a4 */ /* 0x000fe4000f8e0207 */
[----:B------:R-:W-:Y:S02]  /*1970*/  @!UP0 UIMAD UR4, UR8, UR26, UR5 ;  /* 0x0000001a080482a4 */ /* 0x000fe4000f8e0205 */
[----:B------:R-:W-:Y:S02]  /*1980*/  UIMAD UR16, UR28, UR16, UR31 ;  /* 0x000000101c1072a4 */ /* 0x000fe4000f8e021f */
[----:B------:R-:W-:Y:S01]  /*1990*/  UIMAD UR20, UR4, UR14, UR20 ;  /* 0x0000000e041472a4 */ /* 0x000fe2000f8e0214 */
[----:B------:R-:W-:Y:S02]  /*19a0*/  @!UP0 UMOV UR5, UR6 ;  /* 0x0000000600058c82 */ /* 0x000fe40008000000 */
[----:B------:R-:W-:-:S12]  /*19b0*/  UIMAD UR16, UR5, UR28, UR16 ;  /* 0x0000001c051072a4 */ /* 0x000fd8000f8e0210 */
.L_x_18:
[----:B------:R-:W-:-:S09]  /*19c0*/  UISETP.NE.AND UP0, UPT, UR29, 0x1, UPT ;  /* 0x000000011d00788c */ /* 0x000fd2000bf05270 */
[----:B------:R-:W-:Y:S05]  /*19d0*/  BRA.U UP0, `(.L_x_19) ;  /* 0x0000000100447547 */ /* 0x000fea000b800000 */
[----:B------:R-:W1:Y:S01]  /*19e0*/  LDCU.128 UR8, c[0x0][0xb10] ;  /* 0x00016200ff0877ac */ /* 0x000e620008000c00 */
[----:B------:R-:W2:Y:S01]  /*19f0*/  LDCU UR12, c[0x0][0xb0c] ;  /* 0x00016180ff0c77ac */ /* 0x000ea20008000800 */
[----:B------:R-:W3:Y:S01]  /*1a00*/  LDCU UR13, c[0x0][0xb20] ;  /* 0x00016400ff0d77ac */ /* 0x000ee20008000800 */
[----:B-1----:R-:W-:Y:S02]  /*1a10*/  UIMAD.WIDE.U32 UR6, UR16, UR8, URZ ;  /* 0x00000008100672a5 */ /* 0x002fe4000f8e00ff */
[----:B------:R-:W-:Y:S02]  /*1a20*/  UIMAD.WIDE.U32 UR4, UR20, UR11, URZ ;  /* 0x0000000b140472a5 */ /* 0x000fe4000f8e00ff */
[----:B--2---:R-:W-:Y:S02]  /*1a30*/  UISETP.NE.AND UP1, UPT, UR12, 0x1, UPT ;  /* 0x000000010c00788c */ /* 0x004fe4000bf25270 */
[----:B------:R-:W-:Y:S01]  /*1a40*/  UISETP.NE.AND UP0, UPT, UR10, 0x1, UPT ;  /* 0x000000010a00788c */ /* 0x000fe2000bf05270 */
[----:B------:R-:W-:-:S02]  /*1a50*/  UMOV UR6, UR7 ;  /* 0x0000000700067c82 */ /* 0x000fc40008000000 */
[----:B------:R-:W-:Y:S01]  /*1a60*/  UMOV UR4, UR5 ;  /* 0x0000000500047c82 */ /* 0x000fe20008000000 */
[----:B------:R-:W-:Y:S02]  /*1a70*/  USHF.R.U32.HI UR6, URZ, UR9, UR6 ;  /* 0x00000009ff067299 */ /* 0x000fe40008011606 */
[----:B---3--:R-:W-:Y:S02]  /*1a80*/  USHF.R.U32.HI UR4, URZ, UR13, UR4 ;  /* 0x0000000dff047299 */ /* 0x008fe40008011604 */
[----:B------:R-:W-:Y:S02]  /*1a90*/  USEL UR5, UR16, UR6, !UP1 ;  /* 0x0000000610057287 */ /* 0x000fe4000c800000 */
[----:B------:R-:W-:-:S04]  /*1aa0*/  USEL UR4, UR20, UR4, !UP0 ;  /* 0x0000000414047287 */ /* 0x000fc8000c000000 */
[----:B------:R-:W-:Y:S02]  /*1ab0*/  UIADD3 UR6, UPT, UPT, -UR4, UR5, URZ ;  /* 0x0000000504067290 */ /* 0x000fe4000fffe1ff */
[----:B------:R-:W-:Y:S02]  /*1ac0*/  UIADD3 UR4, UPT, UPT, UR4, -UR5, URZ ;  /* 0x8000000504047290 */ /* 0x000fe4000fffe0ff */
[----:B------:R-:W-:Y:S02]  /*1ad0*/  UIMAD UR20, UR6, UR10, UR20 ;  /* 0x0000000a061472a4 */ /* 0x000fe4000f8e0214 */
[----:B------:R-:W-:-:S12]  /*1ae0*/  UIMAD UR16, UR4, UR12, UR16 ;  /* 0x0000000c041072a4 */ /* 0x000fd8000f8e0210 */
.L_x_19:
[----:B------:R-:W-:-:S09]  /*1af0*/  UISETP.EQ.U32.AND UP0, UPT, UR33, 0x1, UPT ;  /* 0x000000012100788c */ /* 0x000fd2000bf02070 */
[----:B------:R-:W-:Y:S05]  /*1b00*/  BRA.U !UP0, `(.L_x_20) ;  /* 0x00000001080c7547 */ /* 0x000fea000b800000 */
[----:B------:R-:W-:Y:S01]  /*1b10*/  UCGABAR_WAIT ;  /* 0x0000000000007dc7 */ /* 0x000fe20008000000 */
[----:B------:R-:W-:Y:S01]  /*1b20*/  CCTL.IVALL ;  /* 0x00000000ff00798f */ /* 0x000fe20002000000 */
[----:B------:R-:W-:Y:S05]  /*1b30*/  BRA `(.L_x_21) ;  /* 0x0000000000047947 */ /* 0x000fea0003800000 */
.L_x_20:
[----:B------:R-:W-:Y:S06]  /*1b40*/  BAR.SYNC.DEFER_BLOCKING 0x0 ;  /* 0x0000000000007b1d */ /* 0x000fec0000010000 */
.L_x_21:
[----:B------:R-:W-:Y:S05]  /*1b50*/  BRA.U UP5, `(.L_x_22) ;  /* 0x0000001505947547 */ /* 0x000fea000b800000 */
[----:B------:R-:W1:Y:S01]  /*1b60*/  S2UR UR4, SR_CgaCtaId ;  /* 0x00000000000479c3 */ /* 0x000e620000008800 */
[----:B------:R-:W2:Y:S01]  /*1b70*/  LDCU UR7, c[0x0][0x38c] ;  /* 0x00007180ff0777ac */ /* 0x000ea20008000800 */
[----:B------:R-:W-:Y:S01]  /*1b80*/  PLOP3.LUT P1, PT, PT, PT, UP3, 0x80, 0x8 ;  /* 0x000000000008781c */ /* 0x000fe20003f2f038 */
[----:B------:R-:W-:Y:S01]  /*1b90*/  IMAD.MOV.U32 R12, RZ, RZ, 0x1 ;  /* 0x00000001ff0c7424 */ /* 0x000fe200078e00ff */
[----:B------:R-:W-:Y:S01]  /*1ba0*/  ISETP.NE.AND P2, PT, R0, RZ, P3 ;  /* 0x000000ff0000720c */ /* 0x000fe20001f45270 */
[----:B------:R-:W-:Y:S01]  /*1bb0*/  UMOV UR13, 0x400 ;  /* 0x00000400000d7882 */ /* 0x000fe20000000000 */
[----:B------:R-:W-:Y:S01]  /*1bc0*/  UISETP.NE.AND UP0, UPT, UR21, URZ, UPT ;  /* 0x000000ff1500728c */ /* 0x000fe2000bf05270 */
[----:B------:R-:W-:Y:S01]  /*1bd0*/  PLOP3.LUT P1, PT, P1, PT, PT, 0x8, 0x80 ;  /* 0x000000000080781c */ /* 0x000fe20000f2e170 */
[----:B------:R-:W-:Y:S01]  /*1be0*/  USHF.L.U32 UR6, UR31, 0x6, URZ ;  /* 0x000000061f067899 */ /* 0x000fe200080006ff */
[----:B------:R-:W-:Y:S01]  /*1bf0*/  CS2R R10, SRZ ;  /* 0x00000000000a7805 */ /* 0x000fe2000001ff00 */
[----:B------:R-:W-:Y:S01]  /*1c00*/  USEL UR21, UR53, 0x2, UP0 ;  /* 0x0000000235157887 */ /* 0x000fe20008000000 */
[----:B------:R-:W-:Y:S01]  /*1c10*/  IMAD.MOV.U32 R9, RZ, RZ, RZ ;  /* 0x000000ffff097224 */ /* 0x000fe200078e00ff */
[----:B------:R-:W-:Y:S01]  /*1c20*/  USHF.L.U32 UR47, UR31, 0x7, URZ ;  /* 0x000000071f2f7899 */ /* 0x000fe200080006ff */
[----:B------:R-:W-:Y:S01]  /*1c30*/  IMAD.MOV.U32 R8, RZ, RZ, 0x1 ;  /* 0x00000001ff087424 */ /* 0x000fe200078e00ff */
[----:B------:R-:W3:Y:S02]  /*1c40*/  LDCU UR42, c[0x0][0x370] ;  /* 0x00006e00ff2a77ac */ /* 0x000ee40008000800 */
[----:B------:R-:W-:-:S02]  /*1c50*/  ULOP3.LUT UR47, UR47, 0x80, URZ, 0xc0, !UPT ;  /* 0x000000802f2f7892 */ /* 0x000fc4000f8ec0ff */
[----:B--2---:R-:W-:Y:S02]  /*1c60*/  UIADD3 UR5, UPT, UPT, UR7, 0x1f, URZ ;  /* 0x0000001f07057890 */ /* 0x004fe4000fffe0ff */
[----:B------:R-:W-:Y:S02]  /*1c70*/  UIADD3 UR50, UPT, UPT, UR7, 0x3e, URZ ;  /* 0x0000003e07327890 */ /* 0x000fe4000fffe0ff */
[----:B-1----:R-:W-:Y:S02]  /*1c80*/  ULEA UR13, UR4, UR13, 0x18 ;  /* 0x0000000d040d7291 */ /* 0x002fe4000f8ec0ff */
[----:B------:R-:W-:Y:S02]  /*1c90*/  USHF.R.S32.HI UR4, URZ, 0x1f, UR5 ;  /* 0x0000001fff047899 */ /* 0x000fe40008011405 */
[----:B------:R-:W-:Y:S02]  /*1ca0*/  UIADD3 UR7, UPT, UPT, UR7, -0x1, URZ ;  /* 0xffffffff07077890 */ /* 0x000fe4000fffe0ff */
[----:B------:R-:W-:-:S02]  /*1cb0*/  ULEA.HI UR4, UR4, UR5, URZ, 0x5 ;  /* 0x0000000504047291 */ /* 0x000fc4000f8f28ff */
[----:B------:R-:W-:Y:S02]  /*1cc0*/  UISETP.GE.U32.AND UP1, UPT, UR7, -0x3f, UPT ;  /* 0xffffffc10700788c */ /* 0x000fe4000bf26070 */
[----:B------:R-:W-:Y:S02]  /*1cd0*/  USHF.R.S32.HI UR44, URZ, 0x5, UR4 ;  /* 0x00000005ff2c7899 */ /* 0x000fe40008011404 */
[----:B------:R-:W-:Y:S02]  /*1ce0*/  ULOP3.LUT UR5, UR6, 0x40, URZ, 0xc0, !UPT ;  /* 0x0000004006057892 */ /* 0x000fe4000f8ec0ff */
[----:B------:R-:W-:Y:S02]  /*1cf0*/  UISETP.LT.U32.AND UP0, UPT, UR44, 0x8, UPT ;  /* 0x000000082c00788c */ /* 0x000fe4000bf01070 */
[----:B------:R-:W-:Y:S02]  /*1d00*/  ULEA UR38, UR30, UR13, 0x2 ;  /* 0x0000000d1e267291 */ /* 0x000fe4000f8e10ff */
[----:B------:R-:W-:-:S02]  /*1d10*/  USEL UR43, UR44, 0x8, UP0 ;  /* 0x000000082c2b7887 */ /* 0x000fc40008000000 */
[----:B------:R-:W-:Y:S02]  /*1d20*/  ULEA UR37, UR27, UR13, 0x2 ;  /* 0x0000000d1b257291 */ /* 0x000fe4000f8e10ff */
[----:B------:R-:W-:Y:S02]  /*1d30*/  UIADD3 UR4, UPT, UPT, UR43, -0x1, URZ ;  /* 0xffffffff2b047890 */ /* 0x000fe4000fffe0ff */
[----:B------:R-:W-:Y:S01]  /*1d40*/  @UP1 UIADD3 UR4, UPT, UPT, UR43, URZ, URZ ;  /* 0x000000ff2b041290 */ /* 0x000fe2000fffe0ff */
[----:B------:R-:W1:Y:S01]  /*1d50*/  LDCU.64 UR28, c[0x0][0x348] ;  /* 0x00006900ff1c77ac */ /* 0x000e620008000a00 */
[----:B------:R-:W2:Y:S01]  /*1d60*/  LDCU UR41, c[0x0][0x374] ;  /* 0x00006e80ff2977ac */ /* 0x000ea20008000800 */
[----:B------:R-:W-:Y:S02]  /*1d70*/  ULEA UR48, UR48, UR5, 0x5 ;  /* 0x0000000530307291 */ /* 0x000fe4000f8e28ff */
[----:B------:R-:W-:Y:S02]  /*1d80*/  ULEA UR47, UR32, UR47, 0x5 ;  /* 0x0000002f202f7291 */ /* 0x000fe4000f8e28ff */
[----:B------:R-:W-:-:S02]  /*1d90*/  UIADD3 UR38, UPT, UPT, UR38, 0x8400, URZ ;  /* 0x0000840026267890 */ /* 0x000fc4000fffe0ff */
[----:B------:R-:W-:Y:S02]  /*1da0*/  UIADD3 UR37, UPT, UPT, UR37, 0x28400, URZ ;  /* 0x0002840025257890 */ /* 0x000fe4000fffe0ff */
[----:B------:R-:W-:Y:S02]  /*1db0*/  UIADD3 UR49, UPT, UPT, UR44, -UR43, URZ ;  /* 0x8000002b2c317290 */ /* 0x000fe4000fffe0ff */
[----:B------:R-:W-:Y:S02]  /*1dc0*/  UIADD3 UR31, UPT, UPT, UR4, 0x1, URZ ;  /* 0x00000001041f7890 */ /* 0x000fe4000fffe0ff */
[----:B------:R-:W-:Y:S01]  /*1dd0*/  UIADD3 UR46, UPT, UPT, -UR4, URZ, URZ ;  /* 0x000000ff042e7290 */ /* 0x000fe2000fffe1ff */
[----:B---3--:R-:W-:-:S11]  /*1de0*/  UMOV UR6, URZ ;  /* 0x000000ff00067c82 */ /* 0x008fd60008000000 */
.L_x_42:
[----:B------:R-:W3:Y:S02]  /*1df0*/  S2UR UR4, SR_CgaCtaId ;  /* 0x00000000000479c3 */ /* 0x000ee40000008800 */
[----:B---3--:R-:W-:-:S09]  /*1e00*/  UISETP.NE.AND UP0, UPT, UR4, URZ, UPT ;  /* 0x000000ff0400728c */ /* 0x008fd2000bf05270 */
[----:B------:R-:W-:Y:S05]  /*1e10*/  BRA.U UP0, `(.L_x_23) ;  /* 0x0000000100287547 */ /* 0x000fea000b800000 */
[----:B------:R-:W-:Y:S02]  /*1e20*/  LEA R0, R9, UR13, 0x3 ;  /* 0x0000000d09007c11 */ /* 0x000fe4000f8e18ff */
[----:B------:R-:W-:-:S04]  /*1e30*/  SHF.L.U32 R2, R8, 0x1f, RZ ;  /* 0x0000001f08027819 */ /* 0x000fc800000006ff */
[----:B------:R-:W3:Y:S02]  /*1e40*/  SYNCS.PHASECHK.TRANS64.TRYWAIT P0, [R0+URZ+0x140], R2 ;  /* 0x00014002000075a7 */ /* 0x000ee400080011ff */
[----:B---3--:R-:W-:Y:S05]  /*1e50*/  @!P0 BRA `(.L_x_24) ;  /* 0x00000090008c8947 */ /* 0x008fea0003800000 */
.L_x_189:
[----:B------:R-:W-:Y:S01]  /*1e60*/  VIADD R9, R9, 0x1 ;  /* 0x0000000109097836 */ /* 0x000fe20000000000 */
[----:B------:R3:W-:Y:S04]  /*1e70*/  SYNCS.ARRIVE.TRANS64.A1T0 RZ, [R0+URZ+0x130], RZ ;  /* 0x000130ff00ff79a7 */ /* 0x0007e800081000ff */
[----:B------:R-:W-:-:S04]  /*1e80*/  ISETP.NE.AND P0, PT, R9, 0x2, PT ;  /* 0x000000020900780c */ /* 0x000fc80003f05270 */
[----:B------:R-:W-:Y:S02]  /*1e90*/  SEL R9, R9, RZ, P0 ;  /* 0x000000ff09097207 */ /* 0x000fe40000000000 */
[----:B---3--:R-:W-:-:S04]  /*1ea0*/  SEL R0, RZ, 0x1, P0 ;  /* 0x00000001ff007807 */ /* 0x008fc80000000000 */
[----:B------:R-:W-:-:S07]  /*1eb0*/  LOP3.LUT R8, R8, R0, RZ, 0x3c, !PT ;  /* 0x0000000008087212 */ /* 0x000fce00078e3cff */
.L_x_23:
[----:B------:R-:W-:Y:S01]  /*1ec0*/  ULEA UR4, UR6, UR13, 0x3 ;  /* 0x0000000d06047291 */ /* 0x000fe2000f8e18ff */
[----:B------:R-:W-:Y:S01]  /*1ed0*/  SHF.L.U32 R0, R12, 0x1f, RZ ;  /* 0x0000001f0c007819 */ /* 0x000fe200000006ff */
[----:B------:R-:W-:Y:S02]  /*1ee0*/  UISETP.GE.U32.AND UP0, UPT, UR50, 0x3f, UPT ;  /* 0x0000003f3200788c */ /* 0x000fe4000bf06070 */
[----:B------:R-:W-:Y:S01]  /*1ef0*/  ULEA UR11, UR20, UR48, 0x7 ;  /* 0x00000030140b7291 */ /* 0x000fe2000f8e38ff */
[----:B------:R-:W-:-:S04]  /*1f00*/  UMOV UR7, URZ ;  /* 0x000000ff00077c82 */ /* 0x000fc80008000000 */
[----:B------:R3:W4:Y:S01]  /*1f10*/  SYNCS.PHASECHK.TRANS64.TRYWAIT P0, [UR4+0x40], R0 ;  /* 0x00004000ff0075a7 */ /* 0x0007220008001104 */
[----:B------:R-:W-:-:S04]  /*1f20*/  ULEA.HI UR4, UR16, UR16, URZ, 0x1 ;  /* 0x0000001010047291 */ /* 0x000fc8000f8f08ff */
[----:B------:R-:W-:-:S04]  /*1f30*/  USHF.L.U32 UR4, UR4, 0x7, URZ ;  /* 0x0000000704047899 */ /* 0x000fc800080006ff */
[----:B------:R-:W-:-:S04]  /*1f40*/  ULOP3.LUT UR35, UR4, 0xffffff00, URZ, 0xc0, !UPT ;  /* 0xffffff0004237892 */ /* 0x000fc8000f8ec0ff */
[----:B------:R-:W-:Y:S01]  /*1f50*/  UIADD3 UR35, UPT, UPT, UR47, UR35, URZ ;  /* 0x000000232f237290 */ /* 0x000fe2000fffe0ff */
[----:B------:R-:W-:Y:S11]  /*1f60*/  BRA.U !UP0, `(.L_x_25) ;  /* 0x0000000108d07547 */ /* 0x000ff6000b800000 */
[----:B------:R-:W-:Y:S01]  /*1f70*/  UMOV UR17, UR46 ;  /* 0x0000002e00117c82 */ /* 0x000fe20008000000 */
[----:B------:R-:W-:Y:S01]  /*1f80*/  UMOV UR4, UR6 ;  /* 0x0000000600047c82 */ /* 0x000fe20008000000 */
[----:B------:R-:W-:-:S05]  /*1f90*/  UMOV UR34, URZ ;  /* 0x000000ff00227c82 */ /* 0x000fca0008000000 */
.L_x_31:
[----:B------:R-:W-:Y:S01]  /*1fa0*/  ULEA UR33, UR4, UR13, 0x3 ;  /* 0x0000000d04217291 */ /* 0x000fe2000f8e18ff */
[----:B------:R-:W-:Y:S01]  /*1fb0*/  @P3 MOV R2, 0xc000 ;  /* 0x0000c00000023802 */ /* 0x000fe20000000f00 */
[----:B--2-4-:R-:W-:Y:S10]  /*1fc0*/  @P0 BRA `(.L_x_26) ;  /* 0x00000000000c0947 */ /* 0x014ff40003800000 */
[----:B------:R-:W-:-:S04]  /*1fd0*/  SHF.L.U32 R3, R12, 0x1f, RZ ;  /* 0x0000001f0c037819 */ /* 0x000fc800000006ff */
[----:B------:R-:W4:Y:S02]  /*1fe0*/  SYNCS.PHASECHK.TRANS64.TRYWAIT P0, [UR33+0x40], R3 ;  /* 0x00004003ff0075a7 */ /* 0x000f240008001121 */
[----:B----4-:R-:W-:Y:S05]  /*1ff0*/  @!P0 BRA `(.L_x_27) ;  /* 0x0000009000388947 */ /* 0x010fea0003800000 */
.L_x_26:
[----:B------:R4:W-:Y:S01]  /*2000*/  @P3 SYNCS.ARRIVE.TRANS64 RZ, [UR33], R2 ;  /* 0x00000002ffff39a7 */ /* 0x0009e20008000021 */
[----:B------:R-:W-:Y:S02]  /*2010*/  ULOP3.LUT UR5, UR21, 0x2, URZ, 0xfc, !UPT ;  /* 0x0000000215057892 */ /* 0x000fe4000f8efcff */
[----:B------:R-:W-:Y:S02]  /*2020*/  UIADD3 UR17, UPT, UPT, UR17, 0x1, URZ ;  /* 0x0000000111117890 */ /* 0x000fe4000fffe0ff */
[----:B------:R-:W-:Y:S02]  /*2030*/  UISETP.NE.AND UP0, UPT, UR5, 0x2, UPT ;  /* 0x000000020500788c */ /* 0x000fe4000bf05270 */
[----:B------:R-:W-:-:S07]  /*2040*/  UISETP.NE.AND UP2, UPT, UR17, 0x1, UPT ;  /* 0x000000011100788c */ /* 0x000fce000bf45270 */
[----:B------:R-:W-:Y:S05]  /*2050*/  BRA.U UP0, `(.L_x_28) ;  /* 0x0000000100047547 */ /* 0x000fea000b800000 */
[----:B-12---:R-:W-:Y:S05]  /*2060*/  BPT.TRAP 0x1 ;  /* 0x000000040000795c */ /* 0x006fea0000300000 */
.L_x_28:
[----:B------:R-:W-:Y:S04]  /*2070*/  BSSY.RECONVERGENT B0, `(.L_x_29) ;  /* 0x0000003000007945 */ /* 0x000fe80003800200 */
[----:B------:R-:W-:Y:S05]  /*2080*/  @!P2 BRA `(.L_x_30) ;  /* 0x000000000004a947 */ /* 0x000fea0003800000 */
[----:B-12---:R-:W-:Y:S05]  /*2090*/  BPT.TRAP 0x1 ;  /* 0x000000040000795c */ /* 0x006fea0000300000 */
.L_x_30:
[----:B-12---:R-:W-:Y:S05]  /*20a0*/  BSYNC.RECONVERGENT B0 ;  /* 0x0000000000007941 */ /* 0x006fea0003800200 */
.L_x_29:
[----:B------:R-:W-:Y:S02]  /*20b0*/  UIADD3 UR5, UPT, UPT, UR4, 0x1, URZ ;  /* 0x0000000104057890 */ /* 0x000fe4000fffe0ff */
[----:B------:R-:W-:Y:S02]  /*20c0*/  ULEA UR32, UR4, UR30, 0xc ;  /* 0x0000001e04207291 */ /* 0x000fe4000f8e60ff */
[----:B------:R-:W-:Y:S02]  /*20d0*/  UISETP.NE.AND UP0, UPT, UR5, 0x8, UPT ;  /* 0x000000080500788c */ /* 0x000fe4000bf05270 */
[----:B------:R-:W-:Y:S02]  /*20e0*/  UIADD3 UR14, UP1, UPT, UR28, 0x80, URZ ;  /* 0x000000801c0e7890 */ /* 0x000fe4000ff3e0ff */
[----:B------:R-:W-:Y:S02]  /*20f0*/  USEL UR7, URZ, 0x1, UP0 ;  /* 0x00000001ff077887 */ /* 0x000fe40008000000 */
[----:B------:R-:W-:-:S02]  /*2100*/  USEL UR6, UR5, URZ, UP0 ;  /* 0x000000ff05067287 */ /* 0x000fc40008000000 */
[----:B------:R-:W-:Y:S02]  /*2110*/  ULEA UR32, UR32, UR13, 0x2 ;  /* 0x0000000d20207291 */ /* 0x000fe4000f8e10ff */
[----:B------:R-:W-:Y:S01]  /*2120*/  ULEA UR5, UR6, UR13, 0x3 ;  /* 0x0000000d06057291 */ /* 0x000fe2000f8e18ff */
[----:B------:R-:W-:Y:S01]  /*2130*/  LOP3.LUT R12, R12, UR7, RZ, 0x3c, !PT ;  /* 0x000000070c0c7c12 */ /* 0x000fe2000f8e3cff */
[----:B------:R-:W-:Y:S02]  /*2140*/  ULOP3.LUT UR33, UR33, 0xfefffff8, URZ, 0xc0, !UPT ;  /* 0xfefffff821217892 */ /* 0x000fe4000f8ec0ff */
[----:B------:R-:W-:Y:S01]  /*2150*/  UIADD3.X UR15, UPT, UPT, URZ, UR29, URZ, UP1, !UPT ;  /* 0x0000001dff0f7290 */ /* 0x000fe20008ffe4ff */
[----:B---3--:R-:W-:Y:S01]  /*2160*/  SHF.L.U32 R0, R12, 0x1f, RZ ;  /* 0x0000001f0c007819 */ /* 0x008fe200000006ff */
[----:B------:R-:W-:Y:S02]  /*2170*/  UIADD3 UR32, UPT, UPT, UR32, 0x8400, URZ ;  /* 0x0000840020207890 */ /* 0x000fe4000fffe0ff */
[----:B------:R-:W-:Y:S01]  /*2180*/  UPRMT UR16, URZ, 0x5410, UR25 ;  /* 0x00005410ff107896 */ /* 0x000fe20008000019 */
[----:B------:R1:W2:Y:S01]  /*2190*/  SYNCS.PHASECHK.TRANS64.TRYWAIT P0, [UR5+0x40], R0 ;  /* 0x00004000ff0075a7 */ /* 0x0002a20008001105 */
[----:B------:R-:W-:-:S02]  /*21a0*/  ULEA UR5, UR4, UR27, 0xb ;  /* 0x0000001b04057291 */ /* 0x000fc4000f8e58ff */
[----:B------:R-:W-:Y:S02]  /*21b0*/  UIADD3 UR4, UP0, UPT, UR28, 0x180, URZ ;  /* 0x000001801c047890 */ /* 0x000fe4000ff1e0ff */
[----:B------:R-:W-:Y:S02]  /*21c0*/  ULEA UR5, UR5, UR13, 0x2 ;  /* 0x0000000d05057291 */ /* 0x000fe4000f8e10ff */
[----:B------:R-:W-:Y:S02]  /*21d0*/  UPRMT UR7, URZ, 0x5410, UR24 ;  /* 0x00005410ff077896 */ /* 0x000fe40008000018 */
[----:B------:R-:W-:Y:S02]  /*21e0*/  UIADD3 UR8, UPT, UPT, UR5, 0x28400, URZ ;  /* 0x0002840005087890 */ /* 0x000fe4000fffe0ff */
[----:B------:R-:W-:Y:S01]  /*21f0*/  UIADD3.X UR5, UPT, UPT, URZ, UR29, URZ, UP0, !UPT ;  /* 0x0000001dff057290 */ /* 0x000fe200087fe4ff */
[----:B------:R-:W-:Y:S01]  /*2200*/  UMOV UR18, 0x0 ;  /* 0x0000000000127882 */ /* 0x000fe20000000000 */
[----:B------:R-:W-:Y:S01]  /*2210*/  UMOV UR19, 0x10000000 ;  /* 0x1000000000137882 */ /* 0x000fe20000000000 */
[----:B------:R-:W-:Y:S01]  /*2220*/  UMOV UR10, UR34 ;  /* 0x00000022000a7c82 */ /* 0x000fe20008000000 */
[----:B------:R-:W-:Y:S01]  /*2230*/  UMOV UR12, UR36 ;  /* 0x00000024000c7c82 */ /* 0x000fe20008000000 */
[----:B------:R-:W-:Y:S01]  /*2240*/  UMOV UR9, UR33 ;  /* 0x0000002100097c82 */ /* 0x000fe20008000000 */
[----:B------:R3:W-:Y:S03]  /*2250*/  UTMALDG.3D.MULTICAST.2CTA [UR32], [UR14], UR16, desc[UR18] ;  /* 0x000012200e0073b4 */ /* 0x0007e60008211810 */
[----:B------:R4:W-:Y:S01]  /*2260*/  UTMALDG.3D.MULTICAST.2CTA [UR8], [UR4], UR7, desc[UR18] ;  /* 0x00001208040073b4 */ /* 0x0009e20008211807 */
[----:B---3--:R-:W-:Y:S01]  /*2270*/  UIADD3 UR34, UPT, UPT, UR34, 0x20, URZ ;  /* 0x0000002022227890 */ /* 0x008fe2000fffe0ff */
[----:B----4-:R-:W-:Y:S01]  /*2280*/  UMOV UR7, UR31 ;  /* 0x0000001f00077c82 */ /* 0x010fe20008000000 */
[----:B------:R-:W-:Y:S01]  /*2290*/  UMOV UR4, UR6 ;  /* 0x0000000600047c82 */ /* 0x000fe20008000000 */
[----:B-1----:R-:W-:Y:S09]  /*22a0*/  BRA.U UP2, `(.L_x_31) ;  /* 0xfffffffd023c7547 */ /* 0x002ff2000b83ffff */
.L_x_25:
[----:B------:R-:W-:Y:S01]  /*22b0*/  ULEA UR4, UR6, UR13, 0x3 ;  /* 0x0000000d06047291 */ /* 0x000fe2000f8e18ff */
[----:B---3--:R-:W-:Y:S01]  /*22c0*/  SHF.L.U32 R0, R12, 0x1f, RZ ;  /* 0x0000001f0c007819 */ /* 0x008fe200000006ff */
[----:B------:R-:W-:Y:S01]  /*22d0*/  @!P1 SYNCS.ARRIVE.TRANS64.A1T0 RZ, [UR13+0xc8], RZ ;  /* 0x0000c8ffffff99a7 */ /* 0x000fe2000810000d */
[----:B------:R-:W-:-:S06]  /*22e0*/  UISETP.GT.AND UP0, UPT, UR44, UR43, UPT ;  /* 0x0000002b2c00728c */ /* 0x000fcc000bf04270 */
[----:B--2-4-:R2:W3:Y:S03]  /*22f0*/  SYNCS.PHASECHK.TRANS64.TRYWAIT P0, [UR4+0x40], R0 ;  /* 0x00004000ff0075a7 */ /* 0x0144e60008001104 */
[----:B------:R-:W-:Y:S05]  /*2300*/  BRA.U !UP0, `(.L_x_32) ;  /* 0x0000000108c07547 */ /* 0x000fea000b800000 */
[----:B------:R-:W-:Y:S01]  /*2310*/  UIADD3 UR26, UPT, UPT, UR49, UR7, URZ ;  /* 0x00000007311a7290 */ /* 0x000fe2000fffe0ff */
[----:B------:R-:W-:-:S11]  /*2320*/  UMOV UR4, UR6 ;  /* 0x0000000600047c82 */ /* 0x000fd60008000000 */
.L_x_38:
[----:B------:R-:W-:Y:S01]  /*2330*/  ULEA UR17, UR4, UR13, 0x3 ;  /* 0x0000000d04117291 */ /* 0x000fe2000f8e18ff */
[----:B---3--:R-:W-:Y:S01]  /*2340*/  @P3 MOV R2, 0xc000 ;  /* 0x0000c00000023802 */ /* 0x008fe20000000f00 */
[----:B-1-3--:R-:W-:Y:S10]  /*2350*/  @P0 BRA `(.L_x_33) ;  /* 0x00000000000c0947 */ /* 0x00aff40003800000 */
[----:B------:R-:W-:-:S04]  /*2360*/  SHF.L.U32 R3, R12, 0x1f, RZ ;  /* 0x0000001f0c037819 */ /* 0x000fc800000006ff */
[----:B------:R-:W3:Y:S02]  /*2370*/  SYNCS.PHASECHK.TRANS64.TRYWAIT P0, [UR17+0x40], R3 ;  /* 0x00004003ff0075a7 */ /* 0x000ee40008001111 */
[----:B---3--:R-:W-:Y:S05]  /*2380*/  @!P0 BRA `(.L_x_34) ;  /* 0x0000008c006c8947 */ /* 0x008fea0003800000 */
.L_x_33:
[----:B------:R3:W-:Y:S01]  /*2390*/  @P3 SYNCS.ARRIVE.TRANS64 RZ, [UR17], R2 ;  /* 0x00000002ffff39a7 */ /* 0x0007e20008000011 */
[----:B------:R-:W-:-:S04]  /*23a0*/  ULOP3.LUT UR5, UR21, 0x2, URZ, 0xfc, !UPT ;  /* 0x0000000215057892 */ /* 0x000fc8000f8efcff */
[----:B------:R-:W-:-:S09]  /*23b0*/  UISETP.NE.AND UP0, UPT, UR5, 0x2, UPT ;  /* 0x000000020500788c */ /* 0x000fd2000bf05270 */
[----:B------:R-:W-:Y:S05]  /*23c0*/  BRA.U UP0, `(.L_x_35) ;  /* 0x0000000100047547 */ /* 0x000fea000b800000 */
[----:B-1----:R-:W-:Y:S05]  /*23d0*/  BPT.TRAP 0x1 ;  /* 0x000000040000795c */ /* 0x002fea0000300000 */
.L_x_35:
[----:B------:R-:W-:Y:S04]  /*23e0*/  BSSY.RECONVERGENT B0, `(.L_x_36) ;  /* 0x0000003000007945 */ /* 0x000fe80003800200 */
[----:B------:R-:W-:Y:S05]  /*23f0*/  @!P2 BRA `(.L_x_37) ;  /* 0x000000000004a947 */ /* 0x000fea0003800000 */
[----:B-1----:R-:W-:Y:S05]  /*2400*/  BPT.TRAP 0x1 ;  /* 0x000000040000795c */ /* 0x002fea0000300000 */
.L_x_37:
[----:B-1----:R-:W-:Y:S05]  /*2410*/  BSYNC.RECONVERGENT B0 ;  /* 0x0000000000007941 */ /* 0x002fea0003800200 */
.L_x_36:
[----:B------:R-:W-:Y:S02]  /*2420*/  UIADD3 UR5, UPT, UPT, UR4, 0x1, URZ ;  /* 0x0000000104057890 */ /* 0x000fe4000fffe0ff */
[----:B------:R-:W-:Y:S02]  /*2430*/  UIADD3 UR14, UP1, UPT, UR28, 0x80, URZ ;  /* 0x000000801c0e7890 */ /* 0x000fe4000ff3e0ff */
[----:B------:R-:W-:Y:S02]  /*2440*/  UISETP.NE.AND UP0, UPT, UR5, 0x8, UPT ;  /* 0x000000080500788c */ /* 0x000fe4000bf05270 */
[----:B------:R-:W-:Y:S02]  /*2450*/  ULEA UR16, UR4, UR38, 0xe ;  /* 0x0000002604107291 */ /* 0x000fe4000f8e70ff */
[----:B------:R-:W-:Y:S02]  /*2460*/  USEL UR8, URZ, 0x1, UP0 ;  /* 0x00000001ff087887 */ /* 0x000fe40008000000 */
[----:B------:R-:W-:-:S02]  /*2470*/  USEL UR6, UR5, URZ, UP0 ;  /* 0x000000ff05067287 */ /* 0x000fc40008000000 */
[----:B------:R-:W-:Y:S02]  /*2480*/  UIADD3 UR22, UP0, UPT, UR28, 0x180, URZ ;  /* 0x000001801c167890 */ /* 0x000fe4000ff1e0ff */
[----:B------:R-:W-:Y:S01]  /*2490*/  ULEA UR5, UR6, UR13, 0x3 ;  /* 0x0000000d06057291 */ /* 0x000fe2000f8e18ff */
[----:B------:R-:W-:Y:S01]  /*24a0*/  LOP3.LUT R12, R12, UR8, RZ, 0x3c, !PT ;  /* 0x000000080c0c7c12 */ /* 0x000fe2000f8e3cff */
[----:B------:R-:W-:Y:S02]  /*24b0*/  ULEA UR8, UR4, UR37, 0xd ;  /* 0x0000002504087291 */ /* 0x000fe4000f8e68ff */
[----:B------:R-:W-:Y:S01]  /*24c0*/  USHF.L.U32 UR18, UR7, 0x5, URZ ;  /* 0x0000000507127899 */ /* 0x000fe200080006ff */
[----:B--2---:R-:W-:Y:S01]  /*24d0*/  SHF.L.U32 R0, R12, 0x1f, RZ ;  /* 0x0000001f0c007819 */ /* 0x004fe200000006ff */
[----:B------:R-:W-:Y:S02]  /*24e0*/  ULOP3.LUT UR17, UR17, 0xfefffff8, URZ, 0xc0, !UPT ;  /* 0xfefffff811117892 */ /* 0x000fe4000f8ec0ff */
[----:B------:R-:W-:Y:S01]  /*24f0*/  UPRMT UR4, URZ, 0x5410, UR25 ;  /* 0x00005410ff047896 */ /* 0x000fe20008000019 */
[----:B------:R4:W1:Y:S01]  /*2500*/  SYNCS.PHASECHK.TRANS64.TRYWAIT P0, [UR5+0x40], R0 ;  /* 0x00004000ff0075a7 */ /* 0x0008620008001105 */
[----:B------:R-:W-:-:S02]  /*2510*/  UIADD3.X UR15, UPT, UPT, URZ, UR29, URZ, UP1, !UPT ;  /* 0x0000001dff0f7290 */ /* 0x000fc40008ffe4ff */
[----:B------:R-:W-:Y:S02]  /*2520*/  UPRMT UR5, URZ, 0x5410, UR24 ;  /* 0x00005410ff057896 */ /* 0x000fe40008000018 */
[----:B------:R-:W-:Y:S01]  /*2530*/  UIADD3.X UR23, UPT, UPT, URZ, UR29, URZ, UP0, !UPT ;  /* 0x0000001dff177290 */ /* 0x000fe200087fe4ff */
[----:B------:R-:W-:Y:S01]  /*2540*/  UMOV UR32, 0x0 ;  /* 0x0000000000207882 */ /* 0x000fe20000000000 */
[----:B------:R-:W-:Y:S01]  /*2550*/  UMOV UR33, 0x10000000 ;  /* 0x1000000000217882 */ /* 0x000fe20000000000 */
[----:B------:R-:W-:Y:S01]  /*2560*/  UMOV UR19, UR35 ;  /* 0x0000002300137c82 */ /* 0x000fe20008000000 */
[----:B------:R-:W-:Y:S01]  /*2570*/  UMOV UR20, UR36 ;  /* 0x0000002400147c82 */ /* 0x000fe20008000000 */
[----:B------:R-:W-:Y:S01]  /*2580*/  UMOV UR12, UR36 ;  /* 0x00000024000c7c82 */ /* 0x000fe20008000000 */
[----:B------:R-:W-:Y:S01]  /*2590*/  UMOV UR9, UR17 ;  /* 0x0000001100097c82 */ /* 0x000fe20008000000 */
[----:B------:R-:W-:Y:S01]  /*25a0*/  UMOV UR10, UR18 ;  /* 0x00000012000a7c82 */ /* 0x000fe20008000000 */
[----:B------:R2:W-:Y:S01]  /*25b0*/  UTMALDG.3D.MULTICAST.2CTA [UR16], [UR14], UR4, desc[UR32] ;  /* 0x000020100e0073b4 */ /* 0x0005e20008211804 */
[----:B------:R-:W-:-:S04]  /*25c0*/  UIADD3 UR7, UPT, UPT, UR7, 0x1, URZ ;  /* 0x0000000107077890 */ /* 0x000fc8000fffe0ff */
[----:B------:R-:W-:Y:S01]  /*25d0*/  UISETP.NE.AND UP0, UPT, UR7, UR26, UPT ;  /* 0x0000001a0700728c */ /* 0x000fe2000bf05270 */
[----:B------:R4:W-:Y:S01]  /*25e0*/  UTMALDG.3D.MULTICAST.2CTA [UR8], [UR22], UR5, desc[UR32] ;  /* 0x00002008160073b4 */ /* 0x0009e20008211805 */
[----:B--2---:R-:W-:-:S07]  /*25f0*/  UMOV UR4, UR6 ;  /* 0x0000000600047c82 */ /* 0x004fce0008000000 */
[----:B----4-:R-:W-:Y:S05]  /*2600*/  BRA.U UP0, `(.L_x_38) ;  /* 0xfffffffd00487547 */ /* 0x010fea000b83ffff */
.L_x_32:
[C---:B------:R-:W-:Y:S01]  /*2610*/  LEA R3, R11.reuse, UR13, 0x3 ;  /* 0x0000000d0b037c11 */ /* 0x040fe2000f8e18ff */
[----:B------:R-:W-:Y:S01]  /*2620*/  NOP ;  /* 0x0000000000007918 */ /* 0x000fe20000000000 */
[----:B--2---:R-:W-:Y:S02]  /*2630*/  SHF.L.U32 R0, R10, 0x1f, RZ ;  /* 0x0000001f0a007819 */ /* 0x004fe400000006ff */
[----:B------:R-:W-:Y:S02]  /*2640*/  LEA R4, R11, UR13, 0x4 ;  /* 0x0000000d0b047c11 */ /* 0x000fe4000f8e20ff */
[----:B-1-3--:R-:W1:Y:S02]  /*2650*/  SYNCS.PHASECHK.TRANS64.TRYWAIT P0, [R3+URZ+0xd0], R0 ;  /* 0x0000d000030075a7 */ /* 0x00ae6400080011ff */
[----:B-1----:R-:W-:Y:S05]  /*2660*/  @!P0 BRA `(.L_x_39) ;  /* 0x0000008800cc8947 */ /* 0x002fea0003800000 */
.L_x_192:
[----:B------:R-:W2:Y:S01]  /*2670*/  LDS.128 R4, [R4+0x160] ;  /* 0x0001600004047984 */ /* 0x000ea20000000c00 */
[----:B------:R-:W-:Y:S01]  /*2680*/  UISETP.GE.AND UP0, UPT, UR45, 0x1, UPT ;  /* 0x000000012d00788c */ /* 0x000fe2000bf06270 */
[----:B------:R-:W-:Y:S01]  /*2690*/  @!PT LDS RZ, [RZ] ;  /* 0x00000000fffff984 */ /* 0x000fe20000000800 */
[----:B------:R-:W-:Y:S01]  /*26a0*/  @!PT LDS RZ, [RZ] ;  /* 0x00000000fffff984 */ /* 0x000fe20000000800 */
[----:B------:R-:W-:Y:S01]  /*26b0*/  @!PT LDS RZ, [RZ] ;  /* 0x00000000fffff984 */ /* 0x000fe20000000800 */
[----:B------:R-:W-:Y:S01]  /*26c0*/  @!PT LDS RZ, [RZ] ;  /* 0x00000000fffff984 */ /* 0x000fe20000000800 */
[----:B------:R3:W-:Y:S06]  /*26d0*/  MEMBAR.ALL.CTA ;  /* 0x0000000000007992 */ /* 0x0007ec0000008000 */
[----:B---3--:R-:W3:Y:S01]  /*26e0*/  FENCE.VIEW.ASYNC.S ;  /* 0x00000000000073c6 */ /* 0x008ee20000000000 */
[----:B--2---:R-:W-:-:S13]  /*26f0*/  LOP3.LUT P0, RZ, R6, 0x1, RZ, 0xc0, !PT ;  /* 0x0000000106ff7812 */ /* 0x004fda000780c0ff */
[----:B---3--:R-:W-:Y:S01]  /*2700*/  VOTEU.ANY UP1, P0 ;  /* 0x0000000000ff7886 */ /* 0x008fe20000020100 */
[----:B------:R-:W-:-:S13]  /*2710*/  PLOP3.LUT P0, PT, PT, PT, UP1, 0x80, 0x8 ;  /* 0x000000000008781c */ /* 0x000fda0003f0f018 */
[----:B-1----:R-:W-:Y:S02]  /*2720*/  @P0 LOP3.LUT R0, R5, 0xffff, RZ, 0xc0, !PT ;  /* 0x0000ffff05000812 */ /* 0x002fe400078ec0ff */
[----:B------:R-:W-:Y:S02]  /*2730*/  @P0 MOV R2, R4 ;  /* 0x0000000400020202 */ /* 0x000fe40000000f00 */
[----:B------:R-:W-:Y:S01]  /*2740*/  @P0 R2UR UR5, R0 ;  /* 0x00000000000502ca */ /* 0x000fe200000e0000 */
[----:B------:R-:W-:Y:S01]  /*2750*/  VIADD R0, R3, 0xe0 ;  /* 0x000000e003007836 */ /* 0x000fe20000000000 */
[----:B------:R-:W-:Y:S02]  /*2760*/  @P0 SHF.R.U32.HI R4, RZ, 0x10, R5 ;  /* 0x00000010ff040819 */ /* 0x000fe40000011605 */
[----:B------:R-:W-:Y:S02]  /*2770*/  @P0 R2UR UR7, R2 ;  /* 0x00000000020702ca */ /* 0x000fe400000e0000 */
[----:B------:R-:W-:-:S02]  /*2780*/  PRMT R0, RZ, 0x654, R0 ;  /* 0x00000654ff007816 */ /* 0x000fc40000000000 */
[----:B------:R-:W-:Y:S02]  /*2790*/  @P0 R2UR UR4, R4 ;  /* 0x00000000040402ca */ /* 0x000fe400000e0000 */
[----:B------:R1:W-:Y:S03]  /*27a0*/  SYNCS.ARRIVE.TRANS64.RED.A1T0 RZ, [R0+URZ], RZ ;  /* 0x000000ff00ff79a7 */ /* 0x0003e600081004ff */
[----:B------:R-:W-:-:S04]  /*27b0*/  @UP1 UMOV UR39, UR5 ;  /* 0x0000000500271c82 */ /* 0x000fc80008000000 */
[----:B------:R-:W-:-:S04]  /*27c0*/  @UP1 UMOV UR40, UR7 ;  /* 0x0000000700281c82 */ /* 0x000fc80008000000 */
[----:B------:R-:W-:Y:S01]  /*27d0*/  @UP1 UMOV UR36, UR4 ;  /* 0x0000000400241c82 */ /* 0x000fe20008000000 */
[----:B------:R-:W-:Y:S05]  /*27e0*/  BRA.U !UP0, `(.L_x_40) ;  /* 0x0000000108d47547 */ /* 0x000fea000b800000 */
[----:B------:R-:W2:Y:S01]  /*27f0*/  LDCU.128 UR16, c[0x0][0xb10] ;  /* 0x00016200ff1077ac */ /* 0x000ea20008000c00 */
[----:B------:R-:W3:Y:S01]  /*2800*/  LDCU UR12, c[0x0][0xb20] ;  /* 0x00016400ff0c77ac */ /* 0x000ee20008000800 */
[----:B------:R-:W4:Y:S01]  /*2810*/  LDCU UR20, c[0x0][0xb0c] ;  /* 0x00016180ff1477ac */ /* 0x000f220008000800 */
[----:B------:R-:W1:Y:S01]  /*2820*/  LDCU.64 UR8, c[0x0][0xb28] ;  /* 0x00016500ff0877ac */ /* 0x000e620008000a00 */
[----:B------:R-:W-:Y:S02]  /*2830*/  UISETP.NE.AND UP3, UPT, UR45, 0x1, UPT ;  /* 0x000000012d00788c */ /* 0x000fe4000bf65270 */
[----:B--2---:R-:W-:Y:S02]  /*2840*/  UIMAD.WIDE.U32 UR10, UR41, UR19, URZ ;  /* 0x00000013290a72a5 */ /* 0x004fe4000f8e00ff */
[----:B------:R-:W-:Y:S02]  /*2850*/  UIMAD.WIDE.U32 UR4, UR42, UR16, URZ ;  /* 0x000000102a0472a5 */ /* 0x000fe4000f8e00ff */
[----:B------:R-:W-:-:S02]  /*2860*/  UISETP.NE.AND UP0, UPT, UR18, 0x1, UPT ;  /* 0x000000011200788c */ /* 0x000fc4000bf05270 */
[----:B------:R-:W-:Y:S01]  /*2870*/  UIMAD.WIDE.U32 UR22, UR39, UR19, URZ ;  /* 0x00000013271672a5 */ /* 0x000fe2000f8e00ff */
[----:B------:R-:W-:Y:S02]  /*2880*/  UMOV UR10, UR11 ;  /* 0x0000000b000a7c82 */ /* 0x000fe40008000000 */
[----:B------:R-:W-:Y:S01]  /*2890*/  UMOV UR4, UR5 ;  /* 0x0000000500047c82 */ /* 0x000fe20008000000 */
[----:B---3--:R-:W-:Y:S02]  /*28a0*/  USHF.R.U32.HI UR10, URZ, UR12, UR10 ;  /* 0x0000000cff0a7299 */ /* 0x008fe4000801160a */
[----:B----4-:R-:W-:Y:S02]  /*28b0*/  UISETP.NE.AND UP2, UPT, UR20, 0x1, UPT ;  /* 0x000000011400788c */ /* 0x010fe4000bf45270 */
[----:B------:R-:W-:Y:S02]  /*28c0*/  USHF.R.U32.HI UR4, URZ, UR17, UR4 ;  /* 0x00000011ff047299 */ /* 0x000fe40008011604 */
[----:B------:R-:W-:-:S02]  /*28d0*/  USEL UR5, UR41, UR10, !UP0 ;  /* 0x0000000a29057287 */ /* 0x000fc4000c000000 */
[----:B------:R-:W-:Y:S02]  /*28e0*/  USEL UR7, UR42, UR4, !UP2 ;  /* 0x000000042a077287 */ /* 0x000fe4000d000000 */
[----:B-1----:R-:W-:Y:S01]  /*28f0*/  UIMAD.WIDE.U32 UR10, UR5, UR8, URZ ;  /* 0x00000008050a72a5 */ /* 0x002fe2000f8e00ff */
[----:B------:R-:W-:Y:S01]  /*2900*/  UMOV UR4, UR23 ;  /* 0x0000001700047c82 */ /* 0x000fe20008000000 */
[----:B------:R-:W-:Y:S02]  /*2910*/  UIMAD.WIDE.U32 UR14, UR40, UR16, URZ ;  /* 0x00000010280e72a5 */ /* 0x000fe4000f8e00ff */
[----:B------:R-:W-:-:S03]  /*2920*/  UIMAD.WIDE.U32 UR22, UR7, UR8, URZ ;  /* 0x00000008071672a5 */ /* 0x000fc6000f8e00ff */
[----:B------:R-:W-:Y:S01]  /*2930*/  UMOV UR10, UR11 ;  /* 0x0000000b000a7c82 */ /* 0x000fe20008000000 */
[----:B------:R-:W-:Y:S02]  /*2940*/  USHF.R.U32.HI UR4, URZ, UR12, UR4 ;  /* 0x0000000cff047299 */ /* 0x000fe40008011604 */
[----:B------:R-:W-:Y:S01]  /*2950*/  @UP3 USHF.R.U32.HI UR5, URZ, UR9, UR10 ;  /* 0x00000009ff053299 */ /* 0x000fe2000801160a */
[----:B------:R-:W-:Y:S01]  /*2960*/  UMOV UR14, UR15 ;  /* 0x0000000f000e7c82 */ /* 0x000fe20008000000 */
[----:B------:R-:W-:Y:S01]  /*2970*/  UMOV UR22, UR23 ;  /* 0x0000001700167c82 */ /* 0x000fe20008000000 */
[----:B------:R-:W-:Y:S02]  /*2980*/  USHF.R.U32.HI UR17, URZ, UR17, UR14 ;  /* 0x00000011ff117299 */ /* 0x000fe4000801160e */
[----:B------:R-:W-:Y:S02]  /*2990*/  USEL UR4, UR39, UR4, !UP0 ;  /* 0x0000000427047287 */ /* 0x000fe4000c000000 */
[----:B------:R-:W-:-:S02]  /*29a0*/  @UP3 USHF.R.U32.HI UR7, URZ, UR9, UR22 ;  /* 0x00000009ff073299 */ /* 0x000fc40008011616 */
[----:B------:R-:W-:Y:S02]  /*29b0*/  UIMAD UR10, UR45, UR5, URZ ;  /* 0x000000052d0a72a4 */ /* 0x000fe4000f8e02ff */
[----:B------:R-:W-:Y:S02]  /*29c0*/  USEL UR5, UR40, UR17, !UP2 ;  /* 0x0000001128057287 */ /* 0x000fe4000d000000 */
[----:B------:R-:W-:Y:S02]  /*29d0*/  UIMAD UR12, UR45, UR7, URZ ;  /* 0x000000072d0c72a4 */ /* 0x000fe4000f8e02ff */
[----:B------:R-:W-:Y:S02]  /*29e0*/  UISETP.GE.AND UP0, UPT, UR4, UR10, UPT ;  /* 0x0000000a0400728c */ /* 0x000fe4000bf06270 */
[----:B------:R-:W-:Y:S02]  /*29f0*/  UIMAD.WIDE.U32 UR10, UR4, UR8, URZ ;  /* 0x00000008040a72a5 */ /* 0x000fe4000f8e00ff */
[----:B------:R-:W-:-:S02]  /*2a00*/  UISETP.GE.OR UP0, UPT, UR5, UR12, UP0 ;  /* 0x0000000c0500728c */ /* 0x000fc40008706670 */
        /* <DEDUP_REMOVED lines=19> */
.L_x_40:
[----:B------:R-:W2:Y:S02]  /*2b40*/  LDCU UR4, c[0x0][0xb30] ;  /* 0x00016600ff0477ac */ /* 0x000ea40008000800 */
[----:B--2---:R-:W-:-:S09]  /*2b50*/  UISETP.NE.AND UP0, UPT, UR4, 0x1, UPT ;  /* 0x000000010400788c */ /* 0x004fd2000bf05270 */
[----:B------:R-:W-:Y:S05]  /*2b60*/  BRA.U UP0, `(.L_x_41) ;  /* 0x0000000100447547 */ /* 0x000fea000b800000 */
[----:B------:R-:W2:Y:S01]  /*2b70*/  LDCU.128 UR16, c[0x0][0xb10] ;  /* 0x00016200ff1077ac */ /* 0x000ea20008000c00 */
[----:B------:R-:W3:Y:S01]  /*2b80*/  LDCU UR10, c[0x0][0xb0c] ;  /* 0x00016180ff0a77ac */ /* 0x000ee20008000800 */
[----:B------:R-:W4:Y:S01]  /*2b90*/  LDCU UR7, c[0x0][0xb20] ;  /* 0x00016400ff0777ac */ /* 0x000f220008000800 */
[----:B--2---:R-:W-:Y:S02]  /*2ba0*/  UIMAD.WIDE.U32 UR8, UR40, UR16, URZ ;  /* 0x00000010280872a5 */ /* 0x004fe4000f8e00ff */
[----:B------:R-:W-:Y:S02]  /*2bb0*/  UIMAD.WIDE.U32 UR4, UR39, UR19, URZ ;  /* 0x00000013270472a5 */ /* 0x000fe4000f8e00ff */
[----:B---3--:R-:W-:Y:S02]  /*2bc0*/  UISETP.NE.AND UP2, UPT, UR10, 0x1, UPT ;  /* 0x000000010a00788c */ /* 0x008fe4000bf45270 */
[----:B------:R-:W-:Y:S01]  /*2bd0*/  UISETP.NE.AND UP0, UPT, UR18, 0x1, UPT ;  /* 0x000000011200788c */ /* 0x000fe2000bf05270 */
[----:B------:R-:W-:-:S02]  /*2be0*/  UMOV UR8, UR9 ;  /* 0x0000000900087c82 */ /* 0x000fc40008000000 */
[----:B------:R-:W-:Y:S01]  /*2bf0*/  UMOV UR4, UR5 ;  /* 0x0000000500047c82 */ /* 0x000fe20008000000 */
[----:B------:R-:W-:Y:S02]  /*2c00*/  USHF.R.U32.HI UR17, URZ, UR17, UR8 ;  /* 0x00000011ff117299 */ /* 0x000fe40008011608 */
[----:B----4-:R-:W-:Y:S02]  /*2c10*/  USHF.R.U32.HI UR4, URZ, UR7, UR4 ;  /* 0x00000007ff047299 */ /* 0x010fe40008011604 */
[----:B------:R-:W-:Y:S02]  /*2c20*/  USEL UR5, UR40, UR17, !UP2 ;  /* 0x0000001128057287 */ /* 0x000fe4000d000000 */
[----:B------:R-:W-:-:S04]  /*2c30*/  USEL UR4, UR39, UR4, !UP0 ;  /* 0x0000000427047287 */ /* 0x000fc8000c000000 */
[----:B------:R-:W-:Y:S02]  /*2c40*/  UIADD3 UR7, UPT, UPT, UR5, -UR4, URZ ;  /* 0x8000000405077290 */ /* 0x000fe4000fffe0ff */
[----:B------:R-:W-:Y:S02]  /*2c50*/  UIADD3 UR4, UPT, UPT, -UR5, UR4, URZ ;  /* 0x0000000405047290 */ /* 0x000fe4000fffe1ff */
[----:B------:R-:W-:Y:S02]  /*2c60*/  UIMAD UR39, UR7, UR18, UR39 ;  /* 0x00000012072772a4 */ /* 0x000fe4000f8e0227 */
[----:B------:R-:W-:-:S12]  /*2c70*/  UIMAD UR40, UR4, UR10, UR40 ;  /* 0x0000000a042872a4 */ /* 0x000fd8000f8e0228 */
.L_x_41:
[----:B------:R-:W-:Y:S01]  /*2c80*/  VIADD R11, R11, 0x1 ;  /* 0x000000010b0b7836 */ /* 0x000fe20000000000 */
[----:B------:R-:W-:Y:S02]  /*2c90*/  R2UR UR5, R58 ;  /* 0x000000003a0572ca */ /* 0x000fe400000e0000 */
[----:B------:R-:W-:Y:S02]  /*2ca0*/  R2UR UR4, R57 ;  /* 0x00000000390472ca */ /* 0x000fe400000e0000 */
[C---:B------:R-:W-:Y:S02]  /*2cb0*/  ISETP.NE.AND P0, PT, R11.reuse, 0x2, PT ;  /* 0x000000020b00780c */ /* 0x040fe40003f05270 */
[----:B------:R-:W-:Y:S02]  /*2cc0*/  PLOP3.LUT P1, PT, PT, PT, PT, 0x80, 0x8 ;  /* 0x000000000008781c */ /* 0x000fe40003f2f070 */
[----:B-1----:R-:W-:Y:S02]  /*2cd0*/  SEL R0, RZ, 0x1, P0 ;  /* 0x00000001ff007807 */ /* 0x002fe40000000000 */
[----:B------:R-:W-:-:S02]  /*2ce0*/  SEL R11, R11, RZ, P0 ;  /* 0x000000ff0b0b7207 */ /* 0x000fc40000000000 */
[----:B------:R-:W-:Y:S01]  /*2cf0*/  LOP3.LUT R10, R10, R0, RZ, 0x3c, !PT ;  /* 0x000000000a0a7212 */ /* 0x000fe200078e3cff */
[----:B------:R-:W-:Y:S02]  /*2d00*/  UIADD3 UR16, UPT, UPT, UR40, UR5, URZ ;  /* 0x0000000528107290 */ /* 0x000fe4000fffe0ff */
[----:B------:R-:W-:Y:S01]  /*2d10*/  UIADD3 UR20, UPT, UPT, UR39, UR4, URZ ;  /* 0x0000000427147290 */ /* 0x000fe2000fffe0ff */
[----:B------:R-:W-:Y:S11]  /*2d20*/  BRA.U UP1, `(.L_x_42) ;  /* 0xfffffff101307547 */ /* 0x000ff6000b83ffff */
[----:B------:R-:W-:Y:S01]  /*2d30*/  UIADD3 UR13, UPT, UPT, UR13, 0x40, URZ ;  /* 0x000000400d0d7890 */ /* 0x000fe2000fffe0ff */
[----:B------:R-:W-:-:S03]  /*2d40*/  SHF.L.U32 R2, R12, 0x1f, RZ ;  /* 0x0000001f0c027819 */ /* 0x000fc600000006ff */
[----:B------:R-:W-:-:S09]  /*2d50*/  ULEA UR4, UR6, UR13, 0x3 ;  /* 0x0000000d06047291 */ /* 0x000fd2000f8e18ff */
[----:B------:R-:W1:Y:S02]  /*2d60*/  SYNCS.PHASECHK.TRANS64.TRYWAIT P0, [UR4], R2 ;  /* 0x00000002ff0075a7 */ /* 0x000e640008001104 */
[----:B-1----:R-:W-:Y:S05]  /*2d70*/  @!P0 BRA `(.L_x_43) ;  /* 0x00000084001c8947 */ /* 0x002fea0003800000 */
.L_x_194:
[----:B------:R-:W-:-:S04]  /*2d80*/  UIADD3 UR4, UPT, UPT, UR6, 0x1, URZ ;  /* 0x0000000106047890 */ /* 0x000fc8000fffe0ff */
[----:B------:R-:W-:-:S04]  /*2d90*/  UISETP.NE.AND UP0, UPT, UR4, 0x8, UPT ;  /* 0x000000080400788c */ /* 0x000fc8000bf05270 */
[----:B------:R-:W-:Y:S02]  /*2da0*/  USEL UR6, URZ, 0x1, UP0 ;  /* 0x00000001ff067887 */ /* 0x000fe40008000000 */
[----:B------:R-:W-:-:S04]  /*2db0*/  USEL UR4, UR4, URZ, UP0 ;  /* 0x000000ff04047287 */ /* 0x000fc80008000000 */
[----:B------:R-:W-:Y:S01]  /*2dc0*/  ULEA UR5, UR4, UR13, 0x3 ;  /* 0x0000000d04057291 */ /* 0x000fe2000f8e18ff */
[----:B-1----:R-:W-:-:S04]  /*2dd0*/  LOP3.LUT R2, R12, UR6, RZ, 0x3c, !PT ;  /* 0x000000060c027c12 */ /* 0x002fc8000f8e3cff */
[----:B------:R-:W-:-:S04]  /*2de0*/  SHF.L.U32 R3, R2, 0x1f, RZ ;  /* 0x0000001f02037819 */ /* 0x000fc800000006ff */
[----:B------:R-:W1:Y:S02]  /*2df0*/  SYNCS.PHASECHK.TRANS64.TRYWAIT P0, [UR5], R3 ;  /* 0x00000003ff0075a7 */ /* 0x000e640008001105 */
[----:B-1----:R-:W-:Y:S05]  /*2e00*/  @!P0 BRA `(.L_x_44) ;  /* 0x0000008400108947 */ /* 0x002fea0003800000 */
.L_x_196:
[----:B------:R-:W-:-:S04]  /*2e10*/  UIADD3 UR4, UPT, UPT, UR4, 0x1, URZ ;  /* 0x0000000104047890 */ /* 0x000fc8000fffe0ff */
[----:B------:R-:W-:-:S04]  /*2e20*/  UISETP.NE.AND UP0, UPT, UR4, 0x8, UPT ;  /* 0x000000080400788c */ /* 0x000fc8000bf05270 */
[----:B------:R-:W-:Y:S02]  /*2e30*/  USEL UR6, URZ, 0x1, UP0 ;  /* 0x00000001ff067887 */ /* 0x000fe40008000000 */
[----:B------:R-:W-:-:S04]  /*2e40*/  USEL UR4, UR4, URZ, UP0 ;  /* 0x000000ff04047287 */ /* 0x000fc80008000000 */
[----:B------:R-:W-:Y:S01]  /*2e50*/  ULEA UR5, UR4, UR13, 0x3 ;  /* 0x0000000d04057291 */ /* 0x000fe2000f8e18ff */
[----:B------:R-:W-:-:S04]  /*2e60*/  LOP3.LUT R2, R2, UR6, RZ, 0x3c, !PT ;  /* 0x0000000602027c12 */ /* 0x000fc8000f8e3cff */
[----:B-1----:R-:W-:-:S04]  /*2e70*/  SHF.L.U32 R3, R2, 0x1f, RZ ;  /* 0x0000001f02037819 */ /* 0x002fc800000006ff */
[----:B------:R-:W1:Y:S02]  /*2e80*/  SYNCS.PHASECHK.TRANS64.TRYWAIT P0, [UR5], R3 ;  /* 0x00000003ff0075a7 */ /* 0x000e640008001105 */
[----:B-1----:R-:W-:Y:S05]  /*2e90*/  @!P0 BRA `(.L_x_45) ;  /* 0x0000008400048947 */ /* 0x002fea0003800000 */
.L_x_198:
        /* <DEDUP_REMOVED lines=9> */
.L_x_200:
        /* <DEDUP_REMOVED lines=9> */
.L_x_202:
        /* <DEDUP_REMOVED lines=9> */
.L_x_204:
        /* <DEDUP_REMOVED lines=9> */
.L_x_206:
[----:B------:R-:W-:-:S04]  /*30e0*/  UIADD3 UR4, UPT, UPT, UR4, 0x1, URZ ;  /* 0x0000000104047890 */ /* 0x000fc8000fffe0ff */
[----:B------:R-:W-:-:S04]  /*30f0*/  UISETP.NE.AND UP0, UPT, UR4, 0x8, UPT ;  /* 0x000000080400788c */ /* 0x000fc8000bf05270 */
[----:B------:R-:W-:Y:S02]  /*3100*/  USEL UR5, URZ, 0x1, UP0 ;  /* 0x00000001ff057887 */ /* 0x000fe40008000000 */
[----:B------:R-:W-:-:S04]  /*3110*/  USEL UR4, UR4, URZ, UP0 ;  /* 0x000000ff04047287 */ /* 0x000fc80008000000 */
[----:B------:R-:W-:Y:S01]  /*3120*/  ULEA UR4, UR4, UR13, 0x3 ;  /* 0x0000000d04047291 */ /* 0x000fe2000f8e18ff */
[----:B------:R-:W-:-:S04]  /*3130*/  LOP3.LUT R2, R2, UR5, RZ, 0x3c, !PT ;  /* 0x0000000502027c12 */ /* 0x000fc8000f8e3cff */
[----:B------:R-:W-:Y:S01]  /*3140*/  SHF.L.U32 R2, R2, 0x1f, RZ ;  /* 0x0000001f02027819 */ /* 0x000fe200000006ff */
[----:B-1----:R-:W-:-:S07]  /*3150*/  IMAD.U32 R0, RZ, RZ, UR4 ;  /* 0x00000004ff007e24 */ /* 0x002fce000f8e00ff */
.L_x_50:
[----:B-1----:R1:W2:Y:S02]  /*3160*/  SYNCS.PHASECHK.TRANS64.TRYWAIT P0, [R0+URZ], R2 ;  /* 0x00000002000075a7 */ /* 0x0022a400080011ff */
[----:B--2---:R-:W-:Y:S05]  /*3170*/  @!P0 NANOSLEEP.SYNCS 0x989680 ;  /* 0x009896800000895d */ /* 0x004fea0003900000 */
[----:B------:R-:W2:Y:S02]  /*3180*/  @!P0 SYNCS.PHASECHK.TRANS64 P0, [R0+URZ], R2 ;  /* 0x00000002000085a7 */ /* 0x000ea400080010ff */
[----:B--2---:R-:W-:Y:S05]  /*3190*/  @P0 EXIT ;  /* 0x000000000000094d */ /* 0x004fea0003800000 */
[----:B------:R-:W-:Y:S05]  /*31a0*/  BRA `(.L_x_50) ;  /* 0xfffffffc00ec7947 */ /* 0x000fea000383ffff */
.L_x_22:
[----:B------:R-:W1:Y:S02]  /*31b0*/  S2UR UR4, SR_CgaCtaId ;  /* 0x00000000000479c3 */ /* 0x000e640000008800 */
[----:B-1----:R-:W-:-:S04]  /*31c0*/  UISETP.NE.AND UP0, UPT, UR4, URZ, UPT ;  /* 0x000000ff0400728c */ /* 0x002fc8000bf05270 */
[----:B------:R-:W-:-:S09]  /*31d0*/  UISETP.NE.OR UP0, UPT, UR21, 0x1, UP0 ;  /* 0x000000011500788c */ /* 0x000fd20008705670 */
[----:B------:R-:W-:Y:S05]  /*31e0*/  BRA.U UP0, `(.L_x_51) ;  /* 0x00000005004c7547 */ /* 0x000fea000b800000 */
[----:B------:R-:W1:Y:S01]  /*31f0*/  S2UR UR5, SR_CgaCtaId ;  /* 0x00000000000579c3 */ /* 0x000e620000008800 */
[----:B------:R-:W-:Y:S01]  /*3200*/  UMOV UR4, 0x400 ;  /* 0x0000040000047882 */ /* 0x000fe20000000000 */
[----:B------:R-:W-:Y:S01]  /*3210*/  ISETP.GE.U32.AND P2, PT, R0, 0x10, PT ;  /* 0x000000100000780c */ /* 0x000fe20003f46070 */
[----:B------:R-:W-:Y:S01]  /*3220*/  IMAD.MOV.U32 R12, RZ, RZ, 0x1 ;  /* 0x00000001ff0c7424 */ /* 0x000fe200078e00ff */
[----:B------:R-:W-:Y:S02]  /*3230*/  CS2R R10, SRZ ;  /* 0x00000000000a7805 */ /* 0x000fe4000001ff00 */
[----:B------:R-:W-:Y:S01]  /*3240*/  CS2R R8, SRZ ;  /* 0x0000000000087805 */ /* 0x000fe2000001ff00 */
[----:B-1----:R-:W-:-:S03]  /*3250*/  ULEA UR6, UR5, UR4, 0x18 ;  /* 0x0000000405067291 */ /* 0x002fc6000f8ec0ff */
[----:B------:R-:W-:-:S09]  /*3260*/  UMOV UR5, URZ ;  /* 0x000000ff00057c82 */ /* 0x000fd20008000000 */
.L_x_55:
[----:B------:R-:W-:Y:S02]  /*3270*/  LEA R2, R8, UR6, 0x3 ;  /* 0x0000000608027c11 */ /* 0x000fe4000f8e18ff */
[----:B------:R-:W-:-:S03]  /*3280*/  SHF.L.U32 R4, R9, 0x1f, RZ ;  /* 0x0000001f09047819 */ /* 0x000fc600000006ff */
[----:B------:R-:W-:Y:S01]  /*3290*/  VIADD R5, R2, 0x140 ;  /* 0x0000014002057836 */ /* 0x000fe20000000000 */
[----:B------:R-:W1:Y:S02]  /*32a0*/  SYNCS.PHASECHK.TRANS64.TRYWAIT P0, [R2+URZ+0x130], R4 ;  /* 0x00013004020075a7 */ /* 0x000e6400080011ff */
[----:B-1----:R-:W-:Y:S05]  /*32b0*/  @!P0 BRA `(.L_x_52) ;  /* 0x0000008000748947 */ /* 0x002fea0003800000 */
.L_x_207:
[----:B------:R-:W-:Y:S01]  /*32c0*/  ULEA UR4, UR5, UR6, 0x3 ;  /* 0x0000000605047291 */ /* 0x000fe2000f8e18ff */
[----:B-1----:R-:W-:Y:S01]  /*32d0*/  PRMT R2, RZ, 0x654, R5 ;  /* 0x00000654ff027816 */ /* 0x002fe20000000005 */
[----:B------:R-:W-:Y:S01]  /*32e0*/  @!P2 IMAD.MOV.U32 R4, RZ, RZ, 0x10 ;  /* 0x00000010ff04a424 */ /* 0x000fe200078e00ff */
[----:B------:R-:W-:Y:S01]  /*32f0*/  SHF.L.U32 R5, R12, 0x1f, RZ ;  /* 0x0000001f0c057819 */ /* 0x000fe200000006ff */
[----:B------:R-:W-:Y:S01]  /*3300*/  UIADD3 UR7, UPT, UPT, UR4, 0xd0, URZ ;  /* 0x000000d004077890 */ /* 0x000fe2000fffe0ff */
[----:B------:R1:W-:Y:S05]  /*3310*/  SYNCS.ARRIVE.TRANS64.RED.A1T0 RZ, [R2+URZ], RZ ;  /* 0x000000ff02ff79a7 */ /* 0x0003ea00081004ff */
[----:B------:R-:W-:Y:S01]  /*3320*/  IMAD.U32 R6, RZ, RZ, UR7 ;  /* 0x00000007ff067e24 */ /* 0x000fe2000f8e00ff */
[----:B------:R-:W2:Y:S04]  /*3330*/  SYNCS.PHASECHK.TRANS64.TRYWAIT P0, [UR4+0xe0], R5 ;  /* 0x0000e005ff0075a7 */ /* 0x000ea80008001104 */
[----:B------:R-:W-:Y:S01]  /*3340*/  PRMT R6, R0, 0x654, R6 ;  /* 0x0000065400067816 */ /* 0x000fe20000000006 */
[----:B-12---:R-:W-:Y:S06]  /*3350*/  @!P0 BRA `(.L_x_53) ;  /* 0x0000008000608947 */ /* 0x006fec0003800000 */
.L_x_209:
[----:B------:R-:W-:Y:S01]  /*3360*/  ULEA UR8, UR5, UR6, 0x4 ;  /* 0x0000000605087291 */ /* 0x000fe2000f8e20ff */
[----:B------:R-:W-:Y:S01]  /*3370*/  SEL R3, R6, R3, !P2 ;  /* 0x0000000306037207 */ /* 0x000fe20005000000 */
[----:B------:R-:W-:Y:S01]  /*3380*/  UIADD3 UR9, UPT, UPT, UR4, 0xd0, URZ ;  /* 0x000000d004097890 */ /* 0x000fe2000fffe0ff */
[----:B-1----:R-:W-:Y:S01]  /*3390*/  LEA R2, R11, UR6, 0x3 ;  /* 0x000000060b027c11 */ /* 0x002fe2000f8e18ff */
[----:B------:R-:W-:Y:S01]  /*33a0*/  UIADD3 UR8, UPT, UPT, UR8, 0x160, URZ ;  /* 0x0000016008087890 */ /* 0x000fe2000fffe0ff */
[----:B------:R1:W-:Y:S01]  /*33b0*/  @!P2 SYNCS.ARRIVE.TRANS64.RED RZ, [R3+URZ], R4 ;  /* 0x0000000403ffa9a7 */ /* 0x0003e200080004ff */
[----:B------:R-:W-:Y:S01]  /*33c0*/  UIADD3 UR4, UPT, UPT, UR5, 0x1, URZ ;  /* 0x0000000105047890 */ /* 0x000fe2000fffe0ff */
[----:B------:R-:W-:-:S03]  /*33d0*/  VIADD R8, R8, 0x1 ;  /* 0x0000000108087836 */ /* 0x000fc60000000000 */
[----:B------:R-:W-:Y:S02]  /*33e0*/  UISETP.NE.AND UP0, UPT, UR4, 0x2, UPT ;  /* 0x000000020400788c */ /* 0x000fe4000bf05270 */
[----:B------:R-:W-:Y:S01]  /*33f0*/  ISETP.NE.AND P0, PT, R8, 0x2, PT ;  /* 0x000000020800780c */ /* 0x000fe20003f05270 */
[----:B------:R-:W-:Y:S06]  /*3400*/  UGETNEXTWORKID.BROADCAST [UR8], [UR9] ;  /* 0x00000000080073ca */ /* 0x000fec0008000100 */
[----:B------:R-:W-:Y:S02]  /*3410*/  USEL UR7, URZ, 0x1, UP0 ;  /* 0x00000001ff077887 */ /* 0x000fe40008000000 */
[----:B------:R-:W-:-:S04]  /*3420*/  USEL UR5, UR4, URZ, UP0 ;  /* 0x000000ff04057287 */ /* 0x000fc80008000000 */
[----:B------:R-:W-:Y:S02]  /*3430*/  LOP3.LUT R12, R12, UR7, RZ, 0x3c, !PT ;  /* 0x000000070c0c7c12 */ /* 0x000fe4000f8e3cff */
[----:B-1----:R-:W-:-:S04]  /*3440*/  SHF.L.U32 R4, R10, 0x1f, RZ ;  /* 0x0000001f0a047819 */ /* 0x002fc800000006ff */
[----:B------:R-:W1:Y:S02]  /*3450*/  SYNCS.PHASECHK.TRANS64.TRYWAIT P1, [R2+URZ+0xd0], R4 ;  /* 0x0000d004020075a7 */ /* 0x000e6400080211ff */
[----:B-1----:R-:W-:Y:S05]  /*3460*/  @!P1 BRA `(.L_x_54) ;  /* 0x0000008000349947 */ /* 0x002fea0003800000 */
.L_x_210:
[C---:B-1----:R-:W-:Y:S01]  /*3470*/  LEA R4, R11.reuse, UR6, 0x4 ;  /* 0x000000060b047c11 */ /* 0x042fe2000f8e20ff */
[----:B------:R-:W-:Y:S01]  /*3480*/  VIADD R2, R2, 0xe0 ;  /* 0x000000e002027836 */ /* 0x000fe20000000000 */
[----:B------:R-:W-:Y:S01]  /*3490*/  SEL R8, R8, RZ, P0 ;  /* 0x000000ff08087207 */ /* 0x000fe20000000000 */
[----:B------:R-:W-:-:S03]  /*34a0*/  VIADD R11, R11, 0x1 ;  /* 0x000000010b0b7836 */ /* 0x000fc60000000000 */
[----:B------:R-:W1:Y:S01]  /*34b0*/  LDS.128 R4, [R4+0x160] ;  /* 0x0001600004047984 */ /* 0x000e620000000c00 */
[----:B------:R-:W-:Y:S02]  /*34c0*/  PRMT R2, RZ, 0x654, R2 ;  /* 0x00000654ff027816 */ /* 0x000fe40000000002 */
[C---:B------:R-:W-:Y:S01]  /*34d0*/  ISETP.NE.AND P1, PT, R11.reuse, 0x2, PT ;  /* 0x000000020b00780c */ /* 0x040fe20003f25270 */
[----:B------:R-:W-:Y:S01]  /*34e0*/  @!PT LDS RZ, [RZ] ;  /* 0x00000000fffff984 */ /* 0x000fe20000000800 */
[----:B------:R-:W-:Y:S01]  /*34f0*/  @!PT LDS RZ, [RZ] ;  /* 0x00000000fffff984 */ /* 0x000fe20000000800 */
[----:B------:R-:W-:Y:S01]  /*3500*/  @!PT LDS RZ, [RZ] ;  /* 0x00000000fffff984 */ /* 0x000fe20000000800 */
[----:B------:R-:W-:Y:S01]  /*3510*/  @!PT LDS RZ, [RZ] ;  /* 0x00000000fffff984 */ /* 0x000fe20000000800 */
[----:B------:R2:W-:Y:S06]  /*3520*/  MEMBAR.ALL.CTA ;  /* 0x0000000000007992 */ /* 0x0005ec0000008000 */
[----:B--2---:R-:W2:Y:S01]  /*3530*/  FENCE.VIEW.ASYNC.S ;  /* 0x00000000000073c6 */ /* 0x004ea20000000000 */
[----:B------:R-:W-:Y:S01]  /*3540*/  SEL R11, R11, RZ, P1 ;  /* 0x000000ff0b0b7207 */ /* 0x000fe20000800000 */
[----:B--2---:R2:W-:Y:S01]  /*3550*/  SYNCS.ARRIVE.TRANS64.RED.A1T0 RZ, [R2+URZ], RZ ;  /* 0x000000ff02ff79a7 */ /* 0x0045e200081004ff */
[----:B-1----:R-:W-:-:S02]  /*3560*/  LOP3.LUT P3, RZ, R6, 0x1, RZ, 0xc0, !PT ;  /* 0x0000000106ff7812 */ /* 0x002fc4000786c0ff */
[----:B------:R-:W-:-:S04]  /*3570*/  SEL R4, RZ, 0x1, P1 ;  /* 0x00000001ff047807 */ /* 0x000fc80000800000 */
[----:B------:R-:W-:Y:S02]  /*3580*/  LOP3.LUT R10, R10, R4, RZ, 0x3c, !PT ;  /* 0x000000040a0a7212 */ /* 0x000fe400078e3cff */
[----:B--2---:R-:W-:-:S04]  /*3590*/  SEL R2, RZ, 0x1, P0 ;  /* 0x00000001ff027807 */ /* 0x004fc80000000000 */
[----:B------:R-:W-:Y:S01]  /*35a0*/  LOP3.LUT R9, R9, R2, RZ, 0x3c, !PT ;  /* 0x0000000209097212 */ /* 0x000fe200078e3cff */
[----:B------:R-:W-:Y:S06]  /*35b0*/  @P3 BRA `(.L_x_55) ;  /* 0xfffffffc002c3947 */ /* 0x000fec000383ffff */
[----:B------:R-:W-:Y:S01]  /*35c0*/  ULEA UR4, UR5, UR6, 0x3 ;  /* 0x0000000605047291 */ /* 0x000fe2000f8e18ff */
[----:B------:R-:W-:-:S08]  /*35d0*/  SHF.L.U32 R2, R12, 0x1f, RZ ;  /* 0x0000001f0c027819 */ /* 0x000fd000000006ff */
[----:B------:R-:W1:Y:S02]  /*35e0*/  SYNCS.PHASECHK.TRANS64 P0, [UR4+0xe0], R2 ;  /* 0x0000e002ff0075a7 */ /* 0x000e640008001004 */
[----:B-1----:R-:W-:Y:S05]  /*35f0*/  @P0 BRA `(.L_x_56) ;  /* 0x0000000000080947 */ /* 0x002fea0003800000 */
[----:B------:R-:W1:Y:S02]  /*3600*/  SYNCS.PHASECHK.TRANS64.TRYWAIT P0, [UR4+0xe0], R2 ;  /* 0x0000e002ff0075a7 */ /* 0x000e640008001104 */
[----:B-1----:R-:W-:Y:S05]  /*3610*/  @!P0 BRA `(.L_x_57) ;  /* 0x0000007c00dc8947 */ /* 0x002fea0003800000 */
.L_x_56:
[----:B------:R-:W-:-:S04]  /*3620*/  UIADD3 UR7, UPT, UPT, UR5, 0x1, URZ ;  /* 0x0000000105077890 */ /* 0x000fc8000fffe0ff */
[----:B------:R-:W-:-:S04]  /*3630*/  UISETP.NE.AND UP0, UPT, UR7, 0x2, UPT ;  /* 0x000000020700788c */ /* 0x000fc8000bf05270 */
[----:B------:R-:W-:Y:S02]  /*3640*/  USEL UR8, URZ, 0x1, UP0 ;  /* 0x00000001ff087887 */ /* 0x000fe40008000000 */
[----:B------:R-:W-:-:S04]  /*3650*/  USEL UR7, UR7, URZ, UP0 ;  /* 0x000000ff07077287 */ /* 0x000fc80008000000 */
[----:B------:R-:W-:Y:S01]  /*3660*/  ULEA UR7, UR7, UR6, 0x3 ;  /* 0x0000000607077291 */ /* 0x000fe2000f8e18ff */
[----:B-1----:R-:W-:-:S04]  /*3670*/  LOP3.LUT R2, R12, UR8, RZ, 0x3c, !PT ;  /* 0x000000080c027c12 */ /* 0x002fc8000f8e3cff */
[----:B------:R-:W-:-:S04]  /*3680*/  SHF.L.U32 R0, R2, 0x1f, RZ ;  /* 0x0000001f02007819 */ /* 0x000fc800000006ff */
[----:B------:R-:W1:Y:S02]  /*3690*/  SYNCS.PHASECHK.TRANS64 P0, [UR7+0xe0], R0 ;  /* 0x0000e000ff0075a7 */ /* 0x000e640008001007 */
[----:B-1----:R-:W-:Y:S05]  /*36a0*/  @P0 EXIT ;  /* 0x000000000000094d */ /* 0x002fea0003800000 */
[----:B------:R-:W-:Y:S02]  /*36b0*/  SHF.L.U32 R2, R2, 0x1f, RZ ;  /* 0x0000001f02027819 */ /* 0x000fe400000006ff */
[----:B------:R-:W-:-:S07]  /*36c0*/  MOV R0, UR7 ;  /* 0x0000000700007c02 */ /* 0x000fce0008000f00 */
.L_x_58:
[----:B-1----:R1:W2:Y:S02]  /*36d0*/  SYNCS.PHASECHK.TRANS64.TRYWAIT P0, [R0+URZ+0xe0], R2 ;  /* 0x0000e002000075a7 */ /* 0x0022a400080011ff */
[----:B--2---:R-:W-:Y:S05]  /*36e0*/  @!P0 NANOSLEEP.SYNCS 0x989680 ;  /* 0x009896800000895d */ /* 0x004fea0003900000 */
[----:B------:R-:W2:Y:S02]  /*36f0*/  @!P0 SYNCS.PHASECHK.TRANS64 P0, [R0+URZ+0xe0], R2 ;  /* 0x0000e002000085a7 */ /* 0x000ea400080010ff */
[----:B--2---:R-:W-:Y:S05]  /*3700*/  @P0 EXIT ;  /* 0x000000000000094d */ /* 0x004fea0003800000 */
[----:B------:R-:W-:Y:S05]  /*3710*/  BRA `(.L_x_58) ;  /* 0xfffffffc00ec7947 */ /* 0x000fea000383ffff */
.L_x_51:
[----:B------:R-:W-:Y:S05]  /*3720*/  BRA.U UP4, `(.L_x_59) ;  /* 0x0000001104dc7547 */ /* 0x000fea000b800000 */
[----:B------:R-:W1:Y:S01]  /*3730*/  S2UR UR7, SR_CgaCtaId ;  /* 0x00000000000779c3 */ /* 0x000e620000008800 */
[----:B------:R-:W-:Y:S01]  /*3740*/  UMOV UR4, 0x40 ;  /* 0x0000004000047882 */ /* 0x000fe20000000000 */
[----:B------:R-:W-:Y:S01]  /*3750*/  NOP ;  /* 0x0000000000007918 */ /* 0x000fe20000000000 */
[----:B------:R-:W-:Y:S01]  /*3760*/  UMOV UR6, 0x400 ;  /* 0x0000040000067882 */ /* 0x000fe20000000000 */
[----:B-1----:R-:W-:Y:S02]  /*3770*/  ULEA UR5, UR7, UR4, 0x18 ;  /* 0x0000000407057291 */ /* 0x002fe4000f8ec0ff */
[----:B------:R-:W-:-:S07]  /*3780*/  ULEA UR6, UR7, UR6, 0x18 ;  /* 0x0000000607067291 */ /* 0x000fce000f8ec0ff */
[----:B------:R-:W1:Y:S02]  /*3790*/  LDS.U8 R0, [UR5+0x1c] ;  /* 0x00001c05ff007984 */ /* 0x000e640008000000 */
[----:B-1----:R-:W-:-:S13]  /*37a0*/  ISETP.NE.AND P0, PT, R0, RZ, PT ;  /* 0x000000ff0000720c */ /* 0x002fda0003f05270 */
[----:B------:R-:W-:Y:S05]  /*37b0*/  @P0 BRA `(.L_x_60) ;  /* 0x0000000400080947 */ /* 0x000fea0003800000 */
[----:B------:R-:W-:Y:S02]  /*37c0*/  UISETP.NE.U32.AND UP1, UPT, UR47, 0x1, UPT ;  /* 0x000000012f00788c */ /* 0x000fe4000bf25070 */
[----:B------:R-:W-:-:S07]  /*37d0*/  UIADD3 UR7, UPT, UPT, UR5, 0x8, URZ ;  /* 0x0000000805077890 */ /* 0x000fce000fffe0ff */
[----:B------:R-:W-:Y:S05]  /*37e0*/  BRA.U !UP1, `(.L_x_61) ;  /* 0x00000001099c7547 */ /* 0x000fea000b800000 */
[----:B------:R-:W-:Y:S01]  /*37f0*/  ELECT P0, URZ, PT ;  /* 0x0000000000ff782f */ /* 0x000fe20003800000 */
[----:B------:R-:W-:-:S12]  /*3800*/  BSSY B0, `(.L_x_61) ;  /* 0x0000025000007945 */ /* 0x000fd80003800000 */
[----:B------:R-:W-:Y:S05]  /*3810*/  @!P0 BRA `(.L_x_62) ;  /* 0x00000000008c8947 */ /* 0x000fea0003800000 */
[----:B------:R-:W-:-:S05]  /*3820*/  UMOV UR4, 0x10 ;  /* 0x0000001000047882 */ /* 0x000fca0000000000 */
[----:B------:R-:W-:Y:S04]  /*3830*/  DEPBAR.LE SB1, 0x36 ;  /* 0x00009d800000791a */ /* 0x000fe80000000000 */
[----:B------:R-:W1:Y:S02]  /*3840*/  UTCATOMSWS.2CTA.FIND_AND_SET.ALIGN UP0, UR4, UR4 ;  /* 0x00000004000475e3 */ /* 0x000e640008200800 */
[----:B-1----:R-:W-:Y:S01]  /*3850*/  MOV R10, UR4 ;  /* 0x00000004000a7c02 */ /* 0x002fe20008000f00 */
[----:B------:R-:W-:Y:S06]  /*3860*/  BRA.U UP0, `(.L_x_63) ;  /* 0x0000000100187547 */ /* 0x000fec000b800000 */
.L_x_64:
[----:B------:R-:W-:Y:S05]  /*3870*/  NANOSLEEP 0x64 ;  /* 0x000000640000795d */ /* 0x000fea0003800000 */
[----:B------:R-:W-:-:S05]  /*3880*/  UMOV UR4, 0x10 ;  /* 0x0000001000047882 */ /* 0x000fca0000000000 */
[----:B------:R-:W-:Y:S04]  /*3890*/  DEPBAR.LE SB1, 0x36 ;  /* 0x00009d800000791a */ /* 0x000fe80000000000 */
[----:B------:R-:W1:Y:S02]  /*38a0*/  UTCATOMSWS.2CTA.FIND_AND_SET.ALIGN UP0, UR4, UR4 ;  /* 0x00000004000475e3 */ /* 0x000e640008200800 */
[----:B-1----:R-:W-:Y:S01]  /*38b0*/  MOV R10, UR4 ;  /* 0x00000004000a7c02 */ /* 0x002fe20008000f00 */
[----:B------:R-:W-:Y:S05]  /*38c0*/  BRA.U !UP0, `(.L_x_64) ;  /* 0xfffffffd08e87547 */ /* 0x000fea000b83ffff */
.L_x_63:
[----:B------:R-:W1:Y:S01]  /*38d0*/  LDS R6, [UR5+0x10] ;  /* 0x00001005ff067984 */ /* 0x000e620008000800 */
[----:B------:R-:W-:Y:S01]  /*38e0*/  IMAD.U32 R0, RZ, RZ, UR6 ;  /* 0x00000006ff007e24 */ /* 0x000fe2000f8e00ff */
[----:B------:R-:W-:-:S03]  /*38f0*/  MOV R4, UR46 ;  /* 0x0000002e00047c02 */ /* 0x000fc60008000f00 */
[----:B------:R-:W-:Y:S01]  /*3900*/  VIADD R0, R0, 0x180 ;  /* 0x0000018000007836 */ /* 0x000fe20000000000 */
[----:B-1----:R-:W-:-:S04]  /*3910*/  SHF.L.U32 R6, R6, 0x1f, RZ ;  /* 0x0000001f06067819 */ /* 0x002fc800000006ff */
[----:B------:R-:W1:Y:S02]  /*3920*/  SYNCS.PHASECHK.TRANS64.TRYWAIT P0, [UR5+0x8], R6 ;  /* 0x00000806ff0075a7 */ /* 0x000e640008001105 */
[----:B-1----:R-:W-:Y:S05]  /*3930*/  @P0 BRA `(.L_x_65) ;  /* 0x0000000000080947 */ /* 0x002fea0003800000 */
[----:B------:R-:W1:Y:S02]  /*3940*/  SYNCS.PHASECHK.TRANS64.TRYWAIT P0, [UR5+0x8], R6 ;  /* 0x00000806ff0075a7 */ /* 0x000e640008001105 */
[----:B-1----:R-:W-:Y:S05]  /*3950*/  @!P0 BRA `(.L_x_66) ;  /* 0x0000007c00248947 */ /* 0x002fea0003800000 */
.L_x_65:
[----:B------:R-:W-:Y:S01]  /*3960*/  PRMT R4, R4, 0x654, R0 ;  /* 0x0000065404047816 */ /* 0x000fe20000000000 */
[----:B------:R-:W-:Y:S01]  /*3970*/  HFMA2 R0, -RZ, RZ, 0, 5.9604644775390625e-08 ;  /* 0x00000001ff007431 */ /* 0x000fe200000001ff */
[----:B------:R-:W-:Y:S01]  /*3980*/  UPRMT UR4, UR46, 0x654, UR7 ;  /* 0x000006542e047896 */ /* 0x000fe20008000007 */
[----:B------:R-:W-:Y:S02]  /*3990*/  IMAD.MOV.U32 R8, RZ, RZ, 0xffff ;  /* 0x0000ffffff087424 */ /* 0x000fe400078e00ff */
[----:B-1----:R-:W-:Y:S02]  /*39a0*/  IMAD.MOV.U32 R6, RZ, RZ, 0x4 ;  /* 0x00000004ff067424 */ /* 0x002fe400078e00ff */
[----:B------:R-:W-:Y:S01]  /*39b0*/  IMAD.SHL.U32 R9, R10, 0x20, RZ ;  /* 0x000000200a097824 */ /* 0x000fe200078e00ff */
[----:B------:R-:W-:Y:S02]  /*39c0*/  MOV R5, UR4 ;  /* 0x0000000400057c02 */ /* 0x000fe40008000f00 */
[-C--:B------:R-:W-:Y:S01]  /*39d0*/  SHF.L.U32 R8, R8, R10.reuse, RZ ;  /* 0x0000000a08087219 */ /* 0x080fe200000006ff */
[----:B------:R1:W-:Y:S01]  /*39e0*/  SYNCS.ARRIVE.TRANS64.RED RZ, [UR4], R6 ;  /* 0x00000006ffff79a7 */ /* 0x0003e20008000404 */
[----:B------:R-:W-:Y:S01]  /*39f0*/  SHF.L.U32 R7, R0, R10, RZ ;  /* 0x0000000a00077219 */ /* 0x000fe200000006ff */
[----:B------:R1:W-:Y:S04]  /*3a00*/  STS [UR6+0x180], R9 ;  /* 0x00018009ff007988 */ /* 0x0003e80008000806 */
[----:B------:R1:W-:Y:S04]  /*3a10*/  STAS [R4.64], R10 ;  /* 0x0000000a04007dbd */ /* 0x0003e8000c0008ff */
[----:B------:R1:W-:Y:S04]  /*3a20*/  ATOMS.OR RZ, [UR5+0x14], R8 ;  /* 0x00001408ffff798c */ /* 0x0003e8000b000005 */
[----:B------:R1:W-:Y:S04]  /*3a30*/  ATOMS.OR RZ, [UR5+0x18], R7 ;  /* 0x00001807ffff798c */ /* 0x0003e8000b000005 */
[----:B------:R1:W-:Y:S02]  /*3a40*/  ATOMS.XOR RZ, [UR5+0x10], R0 ;  /* 0x00001000ffff798c */ /* 0x0003e4000b800005 */
.L_x_62:
[----:B------:R-:W-:Y:S05]  /*3a50*/  BSYNC B0 ;  /* 0x0000000000007941 */ /* 0x000fea0003800000 */
.L_x_61:
[----:B------:R-:W-:Y:S05]  /*3a60*/  BRA.U UP1, `(.L_x_67) ;  /* 0x00000001016c7547 */ /* 0x000fea000b800000 */
[----:B------:R-:W-:-:S03]  /*3a70*/  UMOV UR4, 0xffffffff ;  /* 0xffffffff00047882 */ /* 0x000fc60000000000 */
[----:B------:R-:W-:Y:S05]  /*3a80*/  BRA.DIV UR4, `(.L_x_68) ;  /* 0x0000007a04f07947 */ /* 0x000fea000b800000 */
[----:B------:R-:W-:-:S13]  /*3a90*/  ELECT P0, URZ, PT ;  /* 0x0000000000ff782f */ /* 0x000fda0003800000 */
.L_x_214:
[----:B------:R-:W-:Y:S05]  /*3aa0*/  @!P0 BRA `(.L_x_67) ;  /* 0x00000000005c8947 */ /* 0x000fea0003800000 */
[----:B-1----:R-:W1:Y:S02]  /*3ab0*/  LDS R4, [UR5+0x10] ;  /* 0x00001005ff047984 */ /* 0x002e640008000800 */
[----:B-1----:R-:W-:-:S04]  /*3ac0*/  SHF.L.U32 R4, R4, 0x1f, RZ ;  /* 0x0000001f04047819 */ /* 0x002fc800000006ff */
[----:B------:R-:W1:Y:S02]  /*3ad0*/  SYNCS.PHASECHK.TRANS64.TRYWAIT P0, [UR5+0x8], R4 ;  /* 0x00000804ff0075a7 */ /* 0x000e640008001105 */
[----:B-1----:R-:W-:Y:S05]  /*3ae0*/  @P0 BRA `(.L_x_69) ;  /* 0x0000000000080947 */ /* 0x002fea0003800000 */
[----:B------:R-:W1:Y:S02]  /*3af0*/  SYNCS.PHASECHK.TRANS64.TRYWAIT P0, [UR5+0x8], R4 ;  /* 0x00000804ff0075a7 */ /* 0x000e640008001105 */
[----:B-1----:R-:W-:Y:S05]  /*3b00*/  @!P0 BRA `(.L_x_70) ;  /* 0x0000007800f48947 */ /* 0x002fea0003800000 */
.L_x_69:
[----:B------:R-:W2:Y:S01]  /*3b10*/  LDS R6, [UR6+0x180] ;  /* 0x00018006ff067984 */ /* 0x000ea20008000800 */
[----:B-1----:R-:W-:Y:S02]  /*3b20*/  HFMA2 R0, -RZ, RZ, 0, 5.9604644775390625e-08 ;  /* 0x00000001ff007431 */ /* 0x002fe400000001ff */
[----:B------:R-:W-:Y:S01]  /*3b30*/  IMAD.MOV.U32 R4, RZ, RZ, 0xffff ;  /* 0x0000ffffff047424 */ /* 0x000fe200078e00ff */
[----:B------:R-:W-:Y:S01]  /*3b40*/  UPRMT UR4, UR46, 0x654, UR7 ;  /* 0x000006542e047896 */ /* 0x000fe20008000007 */
[----:B--2---:R-:W-:-:S03]  /*3b50*/  IMAD.SHL.U32 R5, R6, 0x20, RZ ;  /* 0x0000002006057824 */ /* 0x004fc600078e00ff */
[-C--:B------:R-:W-:Y:S02]  /*3b60*/  SHF.L.U32 R4, R4, R6.reuse, RZ ;  /* 0x0000000604047219 */ /* 0x080fe400000006ff */
[----:B------:R-:W-:Y:S01]  /*3b70*/  SHF.L.U32 R6, R0, R6, RZ ;  /* 0x0000000600067219 */ /* 0x000fe200000006ff */
[----:B------:R2:W-:Y:S04]  /*3b80*/  STS [UR6+0x180], R5 ;  /* 0x00018005ff007988 */ /* 0x0005e80008000806 */
[----:B------:R2:W-:Y:S04]  /*3b90*/  ATOMS.OR RZ, [UR5+0x14], R4 ;  /* 0x00001404ffff798c */ /* 0x0005e8000b000005 */
[----:B------:R2:W-:Y:S01]  /*3ba0*/  ATOMS.OR RZ, [UR5+0x18], R6 ;  /* 0x00001806ffff798c */ /* 0x0005e2000b000005 */
[----:B------:R-:W-:Y:S03]  /*3bb0*/  SYNCS.ARRIVE.TRANS64.RED.A1T0 RZ, [UR4], RZ ;  /* 0x000000ffffff79a7 */ /* 0x000fe60008100404 */
[----:B------:R2:W-:Y:S01]  /*3bc0*/  ATOMS.XOR RZ, [UR5+0x10], R0 ;  /* 0x00001000ffff798c */ /* 0x0005e2000b800005 */
[----:B------:R-:W-:Y:S05]  /*3bd0*/  BRA `(.L_x_67) ;  /* 0x0000000000107947 */ /* 0x000fea0003800000 */
.L_x_60:
[----:B------:R-:W-:Y:S02]  /*3be0*/  MOV R0, 0xffffffff ;  /* 0xffffffff00007802 */ /* 0x000fe40000000f00 */
[----:B------:R-:W-:-:S03]  /*3bf0*/  MOV R4, 0x3c20 ;  /* 0x00003c2000047802 */ /* 0x000fc60000000f00 */
[----:B------:R1:W-:Y:S04]  /*3c00*/  STS [UR6+0x180], R0 ;  /* 0x00018000ff007988 */ /* 0x0003e80008000806 */
[----:B-1---5:R-:W-:Y:S05]  /*3c10*/  CALL.REL.NOINC `($__internal_1_$__cuda_sm10x_tcgen05_guardrail_trap_phase_invalid_during_alloc) ;  /* 0x0000008400787944 */ /* 0x022fea0003c00000 */
.L_x_67:
[----:B------:R-:W-:Y:S05]  /*3c20*/  WARPSYNC.ALL ;  /* 0x0000000000007948 */ /* 0x000fea0003800000 */
[----:B------:R-:W3:Y:S01]  /*3c30*/  S2UR UR4, SR_CgaCtaId ;  /* 0x00000000000479c3 */ /* 0x000ee20000008800 */
[----:B------:R-:W-:Y:S01]  /*3c40*/  UMOV UR26, 0x400 ;  /* 0x00000400001a7882 */ /* 0x000fe20000000000 */
[----:B------:R-:W-:-:S06]  /*3c50*/  NOP ;  /* 0x0000000000007918 */ /* 0x000fcc0000000000 */
[----:B------:R-:W-:Y:S06]  /*3c60*/  BAR.ARV 0x6, 0xa0 ;  /* 0x0182800000007b1d */ /* 0x000fec0000002000 */
[----:B------:R-:W4:Y:S01]  /*3c70*/  LDCU UR6, c[0x0][0x38c] ;  /* 0x00007180ff0677ac */ /* 0x000f220008000800 */
[----:B------:R-:W-:Y:S01]  /*3c80*/  LOP3.LUT R3, R3, 0xffff, RZ, 0xc0, !PT ;  /* 0x0000ffff03037812 */ /* 0x000fe200078ec0ff */
[----:B-1----:R-:W-:Y:S01]  /*3c90*/  IMAD.MOV.U32 R9, RZ, RZ, 0x1 ;  /* 0x00000001ff097424 */ /* 0x002fe200078e00ff */
[----:B------:R-:W-:Y:S01]  /*3ca0*/  LOP3.LUT R2, R2, 0xffff, RZ, 0xc0, !PT ;  /* 0x0000ffff02027812 */ /* 0x000fe200078ec0ff */
[----:B------:R-:W-:Y:S01]  /*3cb0*/  IMAD.MOV.U32 R8, RZ, RZ, RZ ;  /* 0x000000ffff087224 */ /* 0x000fe200078e00ff */
[----:B------:R-:W-:Y:S01]  /*3cc0*/  R2UR UR28, R3 ;  /* 0x00000000031c72ca */ /* 0x000fe200000e0000 */
[----:B------:R-:W-:Y:S01]  /*3cd0*/  UMOV UR32, URZ ;  /* 0x000000ff00207c82 */ /* 0x000fe20008000000 */
[----:B------:R-:W-:-:S02]  /*3ce0*/  R2UR UR42, R2 ;  /* 0x00000000022a72ca */ /* 0x000fc400000e0000 */
[----:B------:R-:W-:Y:S01]  /*3cf0*/  CS2R R2, SRZ ;  /* 0x0000000000027805 */ /* 0x000fe2000001ff00 */
[----:B------:R-:W-:Y:S01]  /*3d00*/  UMOV UR23, URZ ;  /* 0x000000ff00177c82 */ /* 0x000fe20008000000 */
[----:B---3--:R-:W-:Y:S01]  /*3d10*/  ULEA UR26, UR4, UR26, 0x18 ;  /* 0x0000001a041a7291 */ /* 0x008fe2000f8ec0ff */
[----:B------:R-:W-:Y:S01]  /*3d20*/  UMOV UR22, URZ ;  /* 0x000000ff00167c82 */ /* 0x000fe20008000000 */
[----:B------:R-:W-:Y:S02]  /*3d30*/  UISETP.NE.AND UP3, UPT, UR47, URZ, UPT ;  /* 0x000000ff2f00728c */ /* 0x000fe4000bf65270 */
[----:B------:R-:W-:Y:S02]  /*3d40*/  UIADD3 UR5, UPT, UPT, UR26, 0x8400, URZ ;  /* 0x000084001a057890 */ /* 0x000fe4000fffe0ff */
[----:B------:R-:W-:-:S03]  /*3d50*/  UIADD3 UR4, UPT, UPT, UR26, 0x28400, URZ ;  /* 0x000284001a047890 */ /* 0x000fc6000fffe0ff */
[----:B--2---:R-:W1:Y:S01]  /*3d60*/  LDS R0, [UR26+0x180] ;  /* 0x0001801aff007984 */ /* 0x004e620008000800 */
[----:B----4-:R-:W-:Y:S02]  /*3d70*/  UIADD3 UR6, UPT, UPT, UR6, 0x1f, URZ ;  /* 0x0000001f06067890 */ /* 0x010fe4000fffe0ff */
[----:B------:R-:W-:Y:S02]  /*3d80*/  USHF.R.U32.HI UR5, URZ, 0x4, UR5 ;  /* 0x00000004ff057899 */ /* 0x000fe40008011605 */
[----:B------:R-:W-:Y:S02]  /*3d90*/  USHF.R.S32.HI UR33, URZ, 0x1f, UR6 ;  /* 0x0000001fff217899 */ /* 0x000fe40008011406 */
[----:B------:R-:W-:Y:S02]  /*3da0*/  USHF.R.U32.HI UR4, URZ, 0x4, UR4 ;  /* 0x00000004ff047899 */ /* 0x000fe40008011604 */
[----:B------:R-:W-:Y:S02]  /*3db0*/  ULEA.HI UR33, UR33, UR6, URZ, 0x5 ;  /* 0x0000000621217291 */ /* 0x000fe4000f8f28ff */
[----:B------:R-:W-:-:S02]  /*3dc0*/  ULOP3.LUT UR5, UR5, 0x3fff, URZ, 0xc0, !UPT ;  /* 0x00003fff05057892 */ /* 0x000fc4000f8ec0ff */
[----:B------:R-:W-:Y:S02]  /*3dd0*/  USHF.R.S32.HI UR33, URZ, 0x5, UR33 ;  /* 0x00000005ff217899 */ /* 0x000fe40008011421 */
[----:B------:R-:W-:Y:S02]  /*3de0*/  ULOP3.LUT UR30, UR4, 0x3fff, URZ, 0xc0, !UPT ;  /* 0x00003fff041e7892 */ /* 0x000fe4000f8ec0ff */
[----:B------:R-:W-:Y:S01]  /*3df0*/  UISETP.LT.AND UP0, UPT, UR33, 0x1, UPT ;  /* 0x000000012100788c */ /* 0x000fe2000bf01270 */
[----:B------:R-:W-:Y:S01]  /*3e00*/  UMOV UR40, 0x0 ;  /* 0x0000000000287882 */ /* 0x000fe20000000000 */
[----:B------:R-:W-:Y:S01]  /*3e10*/  UMOV UR41, 0x10200910 ;  /* 0x1020091000297882 */ /* 0x000fe20000000000 */
[----:B------:R-:W-:Y:S02]  /*3e20*/  ULOP3.LUT UR29, UR5, 0x10000, URZ, 0xfc, !UPT ;  /* 0x00010000051d7892 */ /* 0x000fe4000f8efcff */
[----:B------:R-:W-:Y:S02]  /*3e30*/  ULOP3.LUT UR30, UR30, 0x10000, URZ, 0xfc, !UPT ;  /* 0x000100001e1e7892 */ /* 0x000fe4000f8efcff */
[----:B------:R-:W-:Y:S01]  /*3e40*/  USEL UR43, UR33, 0x1, !UP0 ;  /* 0x00000001212b7887 */ /* 0x000fe2000c000000 */
[----:B------:R-:W-:Y:S01]  /*3e50*/  UMOV UR38, 0x0 ;  /* 0x0000000000267882 */ /* 0x000fe20000000000 */
[----:B------:R-:W-:Y:S01]  /*3e60*/  UMOV UR39, 0x10200910 ;  /* 0x1020091000277882 */ /* 0x000fe20000000000 */
[----:B------:R-:W-:Y:S01]  /*3e70*/  UMOV UR36, 0x0 ;  /* 0x0000000000247882 */ /* 0x000fe20000000000 */
[----:B------:R-:W-:Y:S01]  /*3e80*/  UMOV UR37, 0x10200910 ;  /* 0x1020091000257882 */ /* 0x000fe20000000000 */
[----:B------:R-:W-:Y:S01]  /*3e90*/  UMOV UR34, 0x0 ;  /* 0x0000000000227882 */ /* 0x000fe20000000000 */
[----:B------:R-:W-:Y:S01]  /*3ea0*/  UMOV UR35, 0x10200910 ;  /* 0x1020091000237882 */ /* 0x000fe20000000000 */
[----:B-1----:R-:W-:-:S15]  /*3eb0*/  R2UR UR44, R0 ;  /* 0x00000000002c72ca */ /* 0x002fde00000e0000 */
.L_x_78:
[C---:B------:R-:W-:Y:S02]  /*3ec0*/  LEA R0, R8.reuse, UR26, 0x3 ;  /* 0x0000001a08007c11 */ /* 0x040fe4000f8e18ff */
[----:B------:R-:W-:Y:S02]  /*3ed0*/  SHF.L.U32 R4, R3, 0x1f, RZ ;  /* 0x0000001f03047819 */ /* 0x000fe400000006ff */
[----:B------:R-:W-:Y:S02]  /*3ee0*/  LEA R5, R8, UR26, 0x4 ;  /* 0x0000001a08057c11 */ /* 0x000fe4000f8e20ff */
[----:B------:R-:W1:Y:S02]  /*3ef0*/  SYNCS.PHASECHK.TRANS64.TRYWAIT P0, [R0+URZ+0xd0], R4 ;  /* 0x0000d004000075a7 */ /* 0x000e6400080011ff */
[----:B-1-3--:R-:W-:Y:S05]  /*3f00*/  @!P0 BRA `(.L_x_71) ;  /* 0x00000078000c8947 */ /* 0x00afea0003800000 */
.L_x_215:
[----:B-1----:R-:W1:Y:S01]  /*3f10*/  LDS.128 R4, [R5+0x160] ;  /* 0x0001600005047984 */ /* 0x002e620000000c00 */
[----:B------:R-:W-:Y:S02]  /*3f20*/  VIADD R0, R0, 0xe0 ;  /* 0x000000e000007836 */ /* 0x000fe40000000000 */
[----:B------:R-:W-:Y:S01]  /*3f30*/  VIADD R8, R8, 0x1 ;  /* 0x0000000108087836 */ /* 0x000fe20000000000 */
[----:B------:R-:W-:Y:S01]  /*3f40*/  @!PT LDS RZ, [RZ] ;  /* 0x00000000fffff984 */ /* 0x000fe20000000800 */
[----:B------:R-:W-:Y:S01]  /*3f50*/  @!PT LDS RZ, [RZ] ;  /* 0x00000000fffff984 */ /* 0x000fe20000000800 */
[----:B------:R-:W-:Y:S01]  /*3f60*/  @!PT LDS RZ, [RZ] ;  /* 0x00000000fffff984 */ /* 0x000fe20000000800 */
[----:B------:R-:W-:Y:S01]  /*3f70*/  @!PT LDS RZ, [RZ] ;  /* 0x00000000fffff984 */ /* 0x000fe20000000800 */
[----:B------:R2:W-:Y:S06]  /*3f80*/  MEMBAR.ALL.CTA ;  /* 0x0000000000007992 */ /* 0x0005ec0000008000 */
[----:B--2---:R-:W2:Y:S01]  /*3f90*/  FENCE.VIEW.ASYNC.S ;  /* 0x00000000000073c6 */ /* 0x004ea20000000000 */
[----:B------:R-:W-:-:S04]  /*3fa0*/  PRMT R0, RZ, 0x654, R0 ;  /* 0x00000654ff007816 */ /* 0x000fc80000000000 */
[----:B--2---:R2:W-:Y:S01]  /*3fb0*/  SYNCS.ARRIVE.TRANS64.RED.A1T0 RZ, [R0+URZ], RZ ;  /* 0x000000ff00ff79a7 */ /* 0x0045e200081004ff */
[----:B-1----:R-:W-:Y:S01]  /*3fc0*/  LOP3.LUT P1, RZ, R6, 0x1, RZ, 0xc0, !PT ;  /* 0x0000000106ff7812 */ /* 0x002fe2000782c0ff */
[----:B--2---:R-:W-:-:S12]  /*3fd0*/  BRA.U UP3, `(.L_x_72) ;  /* 0x0000000503087547 */ /* 0x004fd8000b800000 */
[----:B------:R-:W1:Y:S01]  /*3fe0*/  LDCU UR4, c[0x0][0x38c] ;  /* 0x00007180ff0477ac */ /* 0x000e620008000800 */
[----:B------:R-:W-:Y:S02]  /*3ff0*/  PLOP3.LUT P2, PT, PT, PT, PT, 0x80, 0x8 ;  /* 0x000000000008781c */ /* 0x000fe40003f4f070 */
[----:B------:R-:W-:Y:S01]  /*4000*/  SHF.L.U32 R4, R9, 0x1f, RZ ;  /* 0x0000001f09047819 */ /* 0x000fe200000006ff */
[----:B------:R-:W-:Y:S02]  /*4010*/  ULEA UR31, UR32, UR26, 0x3 ;  /* 0x0000001a201f7291 */ /* 0x000fe4000f8e18ff */
[----:B------:R-:W-:Y:S02]  /*4020*/  ULEA UR11, UR32, UR44, 0x7 ;  /* 0x0000002c200b7291 */ /* 0x000fe4000f8e38ff */
[----:B-1----:R-:W-:-:S06]  /*4030*/  UISETP.GE.AND UP0, UPT, UR4, 0x1, UPT ;  /* 0x000000010400788c */ /* 0x002fcc000bf06270 */
[----:B------:R-:W-:-:S05]  /*4040*/  PLOP3.LUT P0, PT, PT, PT, UP0, 0x80, 0x8 ;  /* 0x000000000008781c */ /* 0x000fca0003f0f008 */
[----:B------:R-:W-:-:S08]  /*4050*/  @UP0 ULEA UR4, UR23, UR26, 0x3 ;  /* 0x0000001a17040291 */ /* 0x000fd0000f8e18ff */
[----:B------:R-:W-:-:S04]  /*4060*/  @P0 SHF.L.U32 R0, R2, 0x1f, RZ ;  /* 0x0000001f02000819 */ /* 0x000fc800000006ff */
[----:B------:R1:W2:Y:S01]  /*4070*/  @P0 SYNCS.PHASECHK.TRANS64.TRYWAIT P2, [UR4], R0 ;  /* 0x00000000ff0005a7 */ /* 0x0002a20008041104 */
[----:B------:R-:W3:Y:S02]  /*4080*/  SYNCS.PHASECHK.TRANS64.TRYWAIT P0, [UR31+0x110], R4 ;  /* 0x00011004ff0075a7 */ /* 0x000ee4000800111f */
[----:B-123--:R-:W-:Y:S05]  /*4090*/  @!P0 BRA `(.L_x_73) ;  /* 0x0000007400bc8947 */ /* 0x00efea0003800000 */
.L_x_217:
[----:B------:R-:W-:Y:S01]  /*40a0*/  UMOV UR27, UR22 ;  /* 0x00000016001b7c82 */ /* 0x000fe20008000000 */
[----:B------:R-:W-:Y:S05]  /*40b0*/  BRA.U !UP0, `(.L_x_74) ;  /* 0x0000000108c07547 */ /* 0x000fea000b800000 */
[----:B------:R-:W-:Y:S02]  /*40c0*/  UIADD3 UR27, UPT, UPT, UR43, UR22, URZ ;  /* 0x000000162b1b7290 */ /* 0x000fe4000fffe0ff */
[----:B------:R-:W-:Y:S01]  /*40d0*/  UPLOP3.LUT UP2, UPT, UPT, UPT, UPT, 0x40, 0x4 ;  /* 0x000000000004789c */ /* 0x000fe20003f4e870 */
[----:B------:R-:W-:Y:S01]  /*40e0*/  UMOV UR24, UR33 ;  /* 0x0000002100187c82 */ /* 0x000fe20008000000 */
[----:B------:R-:W-:-:S09]  /*40f0*/  UMOV UR10, UR23 ;  /* 0x00000017000a7c82 */ /* 0x000fd20008000000 */
.L_x_77:
[----:B--2---:R-:W-:Y:S01]  /*4100*/  ULEA UR5, UR10, UR26, 0x3 ;  /* 0x0000001a0a057291 */ /* 0x004fe2000f8e18ff */
[----:B---3--:R-:W-:Y:S11]  /*4110*/  @P2 BRA `(.L_x_75) ;  /* 0x00000000000c2947 */ /* 0x008ff60003800000 */
[----:B-1----:R-:W-:Y:S04]  /*4120*/  SHF.L.U32 R4, R2, 0x1f, RZ ;  /* 0x0000001f02047819 */ /* 0x002fe800000006ff */
[----:B------:R-:W1:Y:S02]  /*4130*/  SYNCS.PHASECHK.TRANS64.TRYWAIT P0, [UR5], R4 ;  /* 0x00000004ff0075a7 */ /* 0x000e640008001105 */
[----:B-1----:R-:W-:Y:S05]  /*4140*/  @!P0 BRA `(.L_x_76) ;  /* 0x0000007400a88947 */ /* 0x002fea0003800000 */
.L_x_75:
[----:B------:R-:W-:Y:S01]  /*4150*/  UISETP.NE.AND UP0, UPT, UR24, 0x1, UPT ;  /* 0x000000011800788c */ /* 0x000fe2000bf05270 */
[----:B------:R-:W-:Y:S01]  /*4160*/  PLOP3.LUT P2, PT, PT, PT, PT, 0x80, 0x8 ;  /* 0x000000000008781c */ /* 0x000fe20003f4f070 */
[----:B------:R-:W-:Y:S02]  /*4170*/  UIADD3 UR4, UPT, UPT, UR10, 0x1, URZ ;  /* 0x000000010a047890 */ /* 0x000fe4000fffe0ff */
[----:B------:R-:W-:Y:S02]  /*4180*/  UIADD3 UR25, UPT, UPT, UR5, 0x40, URZ ;  /* 0x0000004005197890 */ /* 0x000fe4000fffe0ff */
[----:B------:R-:W-:Y:S01]  /*4190*/  UISETP.NE.AND UP1, UPT, UR4, 0x8, UPT ;  /* 0x000000080400788c */ /* 0x000fe2000bf25270 */
[----:B------:R-:W-:Y:S01]  /*41a0*/  PLOP3.LUT P0, PT, PT, PT, UP0, 0x80, 0x8 ;  /* 0x000000000008781c */ /* 0x000fe20003f0f008 */
[----:B------:R-:W-:Y:S02]  /*41b0*/  UIADD3 UR22, UPT, UPT, UR22, 0x1, URZ ;  /* 0x0000000116167890 */ /* 0x000fe4000fffe0ff */
[----:B------:R-:W-:Y:S02]  /*41c0*/  USEL UR6, URZ, 0x1, UP1 ;  /* 0x00000001ff067887 */ /* 0x000fe40008800000 */
[----:B------:R-:W-:Y:S02]  /*41d0*/  USEL UR23, UR4, URZ, UP1 ;  /* 0x000000ff04177287 */ /* 0x000fe40008800000 */
[----:B------:R-:W-:Y:S02]  /*41e0*/  UIADD3 UR24, UPT, UPT, UR24, -0x1, URZ ;  /* 0xffffffff18187890 */ /* 0x000fe4000fffe0ff */
[----:B------:R-:W-:Y:S01]  /*41f0*/  @UP0 ULEA UR4, UR23, UR26, 0x3 ;  /* 0x0000001a17040291 */ /* 0x000fe2000f8e18ff */
[----:B------:R-:W-:Y:S01]  /*4200*/  LOP3.LUT R2, R2, UR6, RZ, 0x3c, !PT ;  /* 0x0000000602027c12 */ /* 0x000fe2000f8e3cff */
[----:B------:R-:W-:Y:S02]  /*4210*/  ULEA UR6, UR10, UR30, 0x9 ;  /* 0x0000001e0a067291 */ /* 0x000fe4000f8e48ff */
[----:B------:R-:W-:Y:S01]  /*4220*/  UISETP.NE.AND UP0, UPT, UR22, UR27, UPT ;  /* 0x0000001b1600728c */ /* 0x000fe2000bf05270 */
[----:B-1----:R-:W-:Y:S01]  /*4230*/  @P0 SHF.L.U32 R0, R2, 0x1f, RZ ;  /* 0x0000001f02000819 */ /* 0x002fe200000006ff */
[----:B------:R-:W-:Y:S02]  /*4240*/  UIADD3 UR20, UPT, UPT, UR6, 0x2, URZ ;  /* 0x0000000206147890 */ /* 0x000fe4000fffe0ff */
[----:B------:R-:W-:Y:S01]  /*4250*/  UIADD3 UR16, UPT, UPT, UR6, 0x4, URZ ;  /* 0x0000000406107890 */ /* 0x000fe2000fffe0ff */
[----:B------:R2:W3:Y:S01]  /*4260*/  @P0 SYNCS.PHASECHK.TRANS64.TRYWAIT P2, [UR4], R0 ;  /* 0x00000000ff0005a7 */ /* 0x0004e20008041104 */
[----:B------:R-:W-:Y:S02]  /*4270*/  ULEA UR4, UR10, UR29, 0xa ;  /* 0x0000001d0a047291 */ /* 0x000fe4000f8e50ff */
[----:B------:R-:W-:Y:S02]  /*4280*/  UIADD3 UR12, UPT, UPT, UR6, 0x6, URZ ;  /* 0x00000006060c7890 */ /* 0x000fe4000fffe0ff */
[----:B------:R-:W-:Y:S02]  /*4290*/  UIADD3 UR18, UPT, UPT, UR4, 0x2, URZ ;  /* 0x0000000204127890 */ /* 0x000fe4000fffe0ff */
[----:B------:R-:W-:Y:S02]  /*42a0*/  UIADD3 UR14, UPT, UPT, UR4, 0x4, URZ ;  /* 0x00000004040e7890 */ /* 0x000fe4000fffe0ff */
[----:B------:R-:W-:Y:S01]  /*42b0*/  UIADD3 UR8, UPT, UPT, UR4, 0x6, URZ ;  /* 0x0000000604087890 */ /* 0x000fe2000fffe0ff */
[----:B------:R-:W-:Y:S01]  /*42c0*/  UMOV UR7, 0x40004040 ;  /* 0x4000404000077882 */ /* 0x000fe20000000000 */
[----:B------:R-:W-:Y:S01]  /*42d0*/  UMOV UR5, 0x40004040 ;  /* 0x4000404000057882 */ /* 0x000fe20000000000 */
[----:B------:R-:W-:Y:S01]  /*42e0*/  UMOV UR21, 0x40004040 ;  /* 0x4000404000157882 */ /* 0x000fe20000000000 */
[----:B------:R2:W-:Y:S01]  /*42f0*/  UTCHMMA.2CTA gdesc[UR4], gdesc[UR6], tmem[UR11], tmem[UR40], idesc[UR41], UP2 ;  /* 0x00ff2806040075ea */ /* 0x0005e2000920000b */
[----:B------:R-:W-:Y:S01]  /*4300*/  UPLOP3.LUT UP2, UPT, UPT, UPT, UPT, 0x80, 0x8 ;  /* 0x000000000008789c */ /* 0x000fe20003f4f070 */
[----:B------:R-:W-:Y:S01]  /*4310*/  UMOV UR19, 0x40004040 ;  /* 0x4000404000137882 */ /* 0x000fe20000000000 */
[----:B------:R-:W-:Y:S01]  /*4320*/  UMOV UR17, 0x40004040 ;  /* 0x4000404000117882 */ /* 0x000fe20000000000 */
[----:B------:R2:W-:Y:S01]  /*4330*/  UTCHMMA.2CTA gdesc[UR18], gdesc[UR20], tmem[UR11], tmem[UR38], idesc[UR39], UPT ;  /* 0x00ff2614120075ea */ /* 0x0005e2000ba0000b */
[----:B------:R-:W-:Y:S01]  /*4340*/  UMOV UR15, 0x40004040 ;  /* 0x40004040000f7882 */ /* 0x000fe20000000000 */
[----:B------:R-:W-:Y:S01]  /*4350*/  UMOV UR13, 0x40004040 ;  /* 0x40004040000d7882 */ /* 0x000fe20000000000 */
[----:B------:R-:W-:Y:S01]  /*4360*/  UMOV UR9, 0x40004040 ;  /* 0x4000404000097882 */ /* 0x000fe20000000000 */
[----:B------:R2:W-:Y:S01]  /*4370*/  UTCHMMA.2CTA gdesc[UR14], gdesc[UR16], tmem[UR11], tmem[UR36], idesc[UR37], UPT ;  /* 0x00ff24100e0075ea */ /* 0x0005e2000ba0000b */
[----:B------:R2:W-:Y:S01]  /*4380*/  UTCHMMA.2CTA gdesc[UR8], gdesc[UR12], tmem[UR11], tmem[UR34], idesc[UR35], UPT ;  /* 0x00ff220c080075ea */ /* 0x0005e2000ba0000b */
[----:B------:R2:W-:Y:S01]  /*4390*/  UTCBAR.2CTA.MULTICAST [UR25], URZ, UR28 ;  /* 0x000000ff190073e9 */ /* 0x0005e2000820081c */
[----:B------:R-:W-:Y:S01]  /*43a0*/  UMOV UR10, UR23 ;  /* 0x00000017000a7c82 */ /* 0x000fe20008000000 */
[----:B------:R-:W-:Y:S05]  /*43b0*/  BRA.U UP0, `(.L_x_77) ;  /* 0xfffffffd00507547 */ /* 0x000fea000b83ffff */
.L_x_74:
[----:B--2---:R-:W-:Y:S01]  /*43c0*/  UIADD3 UR4, UPT, UPT, UR31, 0xf0, URZ ;  /* 0x000000f01f047890 */ /* 0x004fe2000fffe0ff */
[----:B------:R-:W-:-:S08]  /*43d0*/  UMOV UR22, UR27 ;  /* 0x0000001b00167c82 */ /* 0x000fd00008000000 */
[----:B------:R2:W-:Y:S01]  /*43e0*/  UTCBAR.2CTA.MULTICAST [UR4], URZ, UR42 ;  /* 0x000000ff040073e9 */ /* 0x0005e2000820082a */
[----:B------:R-:W-:Y:S02]  /*43f0*/  NOP ;  /* 0x0000000000007918 */ /* 0x000fe40000000000 */
.L_x_72:
[----:B--2---:R-:W-:Y:S01]  /*4400*/  UIADD3 UR4, UPT, UPT, UR32, 0x1, URZ ;  /* 0x0000000120047890 */ /* 0x004fe2000fffe0ff */
[----:B------:R-:W-:-:S03]  /*4410*/  ISETP.NE.AND P0, PT, R8, 0x2, PT ;  /* 0x000000020800780c */ /* 0x000fc60003f05270 */
[----:B------:R-:W-:Y:S01]  /*4420*/  UISETP.NE.AND UP0, UPT, UR4, 0x4, UPT ;  /* 0x000000040400788c */ /* 0x000fe2000bf05270 */
[----:B-1----:R-:W-:Y:S02]  /*4430*/  SEL R0, RZ, 0x1, P0 ;  /* 0x00000001ff007807 */ /* 0x002fe40000000000 */
[----:B------:R-:W-:Y:S01]  /*4440*/  SEL R8, R8, RZ, P0 ;  /* 0x000000ff08087207 */ /* 0x000fe20000000000 */
[----:B------:R-:W-:Y:S01]  /*4450*/  USEL UR5, URZ, 0x1, UP0 ;  /* 0x00000001ff057887 */ /* 0x000fe20008000000 */
[----:B------:R-:W-:Y:S01]  /*4460*/  LOP3.LUT R3, R3, R0, RZ, 0x3c, !PT ;  /* 0x0000000003037212 */ /* 0x000fe200078e3cff */
[----:B------:R-:W-:-:S04]  /*4470*/  USEL UR32, UR4, URZ, UP0 ;  /* 0x000000ff04207287 */ /* 0x000fc80008000000 */
[----:B------:R-:W-:Y:S01]  /*4480*/  LOP3.LUT R9, R9, UR5, RZ, 0x3c, !PT ;  /* 0x0000000509097c12 */ /* 0x000fe2000f8e3cff */
[----:B------:R-:W-:Y:S07]  /*4490*/  @P1 BRA `(.L_x_78) ;  /* 0xfffffff800881947 */ /* 0x000fee000383ffff */
[----:B------:R-:W1:Y:S01]  /*44a0*/  S2UR UR8, SR_CgaCtaId ;  /* 0x00000000000879c3 */ /* 0x000e620000008800 */
[----:B------:R-:W-:Y:S01]  /*44b0*/  ELECT P0, URZ, PT ;  /* 0x0000000000ff782f */ /* 0x000fe20003800000 */
[----:B------:R-:W-:Y:S01]  /*44c0*/  HFMA2 R0, -RZ, RZ, 0, 5.9604644775390625e-08 ;  /* 0x00000001ff007431 */ /* 0x000fe200000001ff */
[----:B------:R-:W-:-:S05]  /*44d0*/  UMOV UR4, 0x40 ;  /* 0x0000004000047882 */ /* 0x000fca0000000000 */
[----:B------:R-:W-:Y:S01]  /*44e0*/  UVIRTCOUNT.DEALLOC.SMPOOL 0x80 ;  /* 0x000000800000784c */ /* 0x000fe20000000000 */
[----:B------:R-:W-:Y:S02]  /*44f0*/  UISETP.NE.AND UP1, UPT, UR47, URZ, UPT ;  /* 0x000000ff2f00728c */ /* 0x000fe4000bf25270 */
[----:B-1----:R-:W-:-:S09]  /*4500*/  ULEA UR8, UR8, UR4, 0x18 ;  /* 0x0000000408087291 */ /* 0x002fd2000f8ec0ff */
[----:B------:R1:W-:Y:S01]  /*4510*/  @P0 STS.U8 [UR8+0x1c], R0 ;  /* 0x00001c00ff000988 */ /* 0x0003e20008000008 */
[----:B------:R-:W-:Y:S05]  /*4520*/  BRA.U UP1, `(.L_x_79) ;  /* 0x0000000101a07547 */ /* 0x000fea000b800000 */
[----:B------:R-:W-:Y:S01]  /*4530*/  UIADD3 UR7, UPT, UPT, UR26, 0x110, URZ ;  /* 0x000001101a077890 */ /* 0x000fe2000fffe0ff */
[----:B------:R-:W-:-:S03]  /*4540*/  SHF.L.U32 R2, R9, 0x1f, RZ ;  /* 0x0000001f09027819 */ /* 0x000fc600000006ff */
[----:B------:R-:W-:-:S09]  /*4550*/  ULEA UR4, UR32, UR7, 0x3 ;  /* 0x0000000720047291 */ /* 0x000fd2000f8e18ff */
[----:B------:R-:W2:Y:S02]  /*4560*/  SYNCS.PHASECHK.TRANS64.TRYWAIT P0, [UR4], R2 ;  /* 0x00000002ff0075a7 */ /* 0x000ea40008001104 */
[----:B--2---:R-:W-:Y:S05]  /*4570*/  @!P0 BRA `(.L_x_80) ;  /* 0x0000007000b48947 */ /* 0x004fea0003800000 */
.L_x_220:
        /* <DEDUP_REMOVED lines=9> */
.L_x_222:
        /* <DEDUP_REMOVED lines=9> */
.L_x_224:
[----:B------:R-:W-:-:S04]  /*46a0*/  UIADD3 UR4, UPT, UPT, UR4, 0x1, URZ ;  /* 0x0000000104047890 */ /* 0x000fc8000fffe0ff */
[----:B------:R-:W-:-:S04]  /*46b0*/  UISETP.NE.AND UP0, UPT, UR4, 0x4, UPT ;  /* 0x000000040400788c */ /* 0x000fc8000bf05270 */
[----:B------:R-:W-:Y:S02]  /*46c0*/  USEL UR5, URZ, 0x1, UP0 ;  /* 0x00000001ff057887 */ /* 0x000fe40008000000 */
[----:B------:R-:W-:-:S04]  /*46d0*/  USEL UR4, UR4, URZ, UP0 ;  /* 0x000000ff04047287 */ /* 0x000fc80008000000 */
[----:B------:R-:W-:Y:S01]  /*46e0*/  ULEA UR4, UR4, UR7, 0x3 ;  /* 0x0000000704047291 */ /* 0x000fe2000f8e18ff */
[----:B------:R-:W-:-:S04]  /*46f0*/  LOP3.LUT R2, R2, UR5, RZ, 0x3c, !PT ;  /* 0x0000000502027c12 */ /* 0x000fc8000f8e3cff */
[----:B------:R-:W-:Y:S01]  /*4700*/  SHF.L.U32 R2, R2, 0x1f, RZ ;  /* 0x0000001f02027819 */ /* 0x000fe200000006ff */
[----:B-1----:R-:W-:-:S04]  /*4710*/  IMAD.U32 R0, RZ, RZ, UR4 ;  /* 0x00000004ff007e24 */ /* 0x002fc8000f8e00ff */
[----:B------:R1:W2:Y:S03]  /*4720*/  SYNCS.PHASECHK.TRANS64.TRYWAIT P0, [R0+URZ], R2 ;  /* 0x00000002000075a7 */ /* 0x0002a600080011ff */
[----:B--2---:R-:W-:Y:S05]  /*4730*/  @!P0 NANOSLEEP.SYNCS 0x989680 ;  /* 0x009896800000895d */ /* 0x004fea0003900000 */
[----:B------:R-:W2:Y:S02]  /*4740*/  @!P0 SYNCS.PHASECHK.TRANS64 P0, [R0+URZ], R2 ;  /* 0x00000002000085a7 */ /* 0x000ea400080010ff */
[----:B--2---:R-:W-:Y:S05]  /*4750*/  @P0 BRA `(.L_x_83) ;  /* 0x0000000000200947 */ /* 0x004fea0003800000 */
.L_x_84:
[----:B--2---:R2:W4:Y:S02]  /*4760*/  SYNCS.PHASECHK.TRANS64.TRYWAIT P0, [R0+URZ], R2 ;  /* 0x00000002000075a7 */ /* 0x00452400080011ff */
[----:B----4-:R-:W-:Y:S05]  /*4770*/  @!P0 NANOSLEEP.SYNCS 0x989680 ;  /* 0x009896800000895d */ /* 0x010fea0003900000 */
[----:B------:R-:W4:Y:S02]  /*4780*/  @!P0 SYNCS.PHASECHK.TRANS64 P0, [R0+URZ], R2 ;  /* 0x00000002000085a7 */ /* 0x000f2400080010ff */
[----:B----4-:R-:W-:Y:S05]  /*4790*/  @!P0 BRA `(.L_x_84) ;  /* 0xfffffffc00f08947 */ /* 0x010fea000383ffff */
[----:B------:R-:W-:Y:S05]  /*47a0*/  BRA `(.L_x_83) ;  /* 0x00000000000c7947 */ /* 0x000fea0003800000 */
.L_x_79:
[----:B------:R-:W-:-:S04]  /*47b0*/  UIADD3 UR4, UPT, UPT, UR26, 0x150, URZ ;  /* 0x000001501a047890 */ /* 0x000fc8000fffe0ff */
[----:B------:R-:W-:-:S09]  /*47c0*/  UPRMT UR4, UR46, 0x654, UR4 ;  /* 0x000006542e047896 */ /* 0x000fd20008000004 */
[----:B------:R-:W-:Y:S03]  /*47d0*/  SYNCS.ARRIVE.TRANS64.RED.A1T0 RZ, [UR4], RZ ;  /* 0x000000ffffff79a7 */ /* 0x000fe60008100404 */
.L_x_83:
[----:B-12---:R-:W-:Y:S01]  /*47e0*/  SHF.L.U32 R2, RZ, 0x1f, RZ ;  /* 0x0000001fff027819 */ /* 0x006fe200000006ff */
[----:B------:R-:W-:Y:S01]  /*47f0*/  UIADD3 UR4, UPT, UPT, UR26, 0x150, URZ ;  /* 0x000001501a047890 */ /* 0x000fe2000fffe0ff */
[----:B------:R-:W-:Y:S02]  /*4800*/  PLOP3.LUT P0, PT, PT, PT, UP1, 0x80, 0x8 ;  /* 0x000000000008781c */ /* 0x000fe40003f0f018 */
[----:B------:R-:W1:Y:S02]  /*4810*/  SYNCS.PHASECHK.TRANS64.TRYWAIT P1, [UR26+0x150], R2 ;  /* 0x00015002ff0075a7 */ /* 0x000e64000802111a */
[----:B-1----:R-:W-:Y:S09]  /*4820*/  @!P1 BRA `(.L_x_85) ;  /* 0x0000007000509947 */ /* 0x002ff20003800000 */
.L_x_226:
[----:B------:R-:W-:Y:S01]  /*4830*/  @!UP1 UPRMT UR4, UR46, 0x654, UR4 ;  /* 0x000006542e049896 */ /* 0x000fe20008000004 */
[----:B------:R-:W-:Y:S01]  /*4840*/  UMOV UR5, 0xffff ;  /* 0x0000ffff00057882 */ /* 0x000fe20000000000 */
[----:B------:R-:W-:-:S07]  /*4850*/  UMOV UR6, 0x1 ;  /* 0x0000000100067882 */ /* 0x000fce0000000000 */
[----:B------:R-:W-:Y:S01]  /*4860*/  @!P0 SYNCS.ARRIVE.TRANS64.RED.A1T0 RZ, [UR4], RZ ;  /* 0x000000ffffff89a7 */ /* 0x000fe20008100404 */
[----:B------:R-:W-:Y:S01]  /*4870*/  NOP ;  /* 0x0000000000007918 */ /* 0x000fe20000000000 */
[----:B-1----:R-:W1:Y:S01]  /*4880*/  LDS R0, [UR8+0x14] ;  /* 0x00001408ff007984 */ /* 0x002e620008000800 */
[----:B------:R-:W-:-:S04]  /*4890*/  ULOP3.LUT UR4, UR44, 0xffff, URZ, 0xc0, !UPT ;  /* 0x0000ffff2c047892 */ /* 0x000fc8000f8ec0ff */
[----:B------:R-:W-:-:S04]  /*48a0*/  USHF.R.U32.HI UR4, URZ, 0x5, UR4 ;  /* 0x00000005ff047899 */ /* 0x000fc80008011604 */
[----:B------:R-:W-:Y:S02]  /*48b0*/  USHF.L.U32 UR5, UR5, UR4, URZ ;  /* 0x0000000405057299 */ /* 0x000fe400080006ff */
[----:B------:R-:W-:-:S04]  /*48c0*/  USHF.L.U32 UR4, UR6, UR4, URZ ;  /* 0x0000000406047299 */ /* 0x000fc800080006ff */
[----:B-1----:R-:W-:-:S04]  /*48d0*/  LOP3.LUT R0, R0, UR5, RZ, 0xc0, !PT ;  /* 0x0000000500007c12 */ /* 0x002fc8000f8ec0ff */
[----:B------:R-:W-:-:S13]  /*48e0*/  ISETP.NE.AND P0, PT, R0, UR5, PT ;  /* 0x0000000500007c0c */ /* 0x000fda000bf05270 */
[----:B------:R-:W-:Y:S05]  /*48f0*/  @P0 BRA `(.L_x_86) ;  /* 0x0000000000580947 */ /* 0x000fea0003800000 */
[----:B------:R-:W1:Y:S02]  /*4900*/  LDS R0, [UR8+0x18] ;  /* 0x00001808ff007984 */ /* 0x000e640008000800 */
[----:B-1----:R-:W-:-:S04]  /*4910*/  LOP3.LUT R0, R0, UR4, RZ, 0xc0, !PT ;  /* 0x0000000400007c12 */ /* 0x002fc8000f8ec0ff */
[----:B------:R-:W-:-:S13]  /*4920*/  ISETP.NE.AND P0, PT, R0, UR4, PT ;  /* 0x0000000400007c0c */ /* 0x000fda000bf05270 */
[----:B------:R-:W-:Y:S05]  /*4930*/  @P0 BRA `(.L_x_87) ;  /* 0x00000000003c0947 */ /* 0x000fea0003800000 */
[----:B------:R-:W1:Y:S01]  /*4940*/  S2R R2, SR_LANEID ;  /* 0x0000000000027919 */ /* 0x000e620000000000 */
[----:B------:R-:W-:-:S06]  /*4950*/  ULOP3.LUT UR5, URZ, UR5, URZ, 0x33, !UPT ;  /* 0x00000005ff057292 */ /* 0x000fcc000f8e33ff */
[----:B------:R-:W-:-:S04]  /*4960*/  IMAD.U32 R0, RZ, RZ, UR5 ;  /* 0x00000005ff007e24 */ /* 0x000fc8000f8e00ff */
[----:B------:R2:W4:Y:S02]  /*4970*/  REDUX UR7, R0 ;  /* 0x00000000000773c4 */ /* 0x0005240000000000 */
[----:B------:R1:W-:Y:S01]  /*4980*/  UTCATOMSWS.AND URZ, UR5 ;  /* 0x0000000500ff79e3 */ /* 0x0003e20008000000 */
[----:B--2---:R-:W-:Y:S01]  /*4990*/  LOP3.LUT R0, RZ, UR4, RZ, 0x33, !PT ;  /* 0x00000004ff007c12 */ /* 0x004fe2000f8e33ff */
[----:B------:R-:W-:Y:S02]  /*49a0*/  VOTEU.ANY UR4, UPT, PT ;  /* 0x0000000000047886 */ /* 0x000fe400038e0100 */
[----:B------:R-:W-:Y:S02]  /*49b0*/  UFLO.U32 UR4, UR4 ;  /* 0x00000004000472bd */ /* 0x000fe400080e0000 */
[----:B------:R-:W2:Y:S04]  /*49c0*/  REDUX UR6, R0 ;  /* 0x00000000000673c4 */ /* 0x000ea80000000000 */
[----:B-1----:R-:W-:-:S02]  /*49d0*/  ISETP.EQ.U32.AND P0, PT, R2, UR4, PT ;  /* 0x0000000402007c0c */ /* 0x002fc4000bf02070 */
[----:B----4-:R-:W-:-:S11]  /*49e0*/  MOV R2, UR7 ;  /* 0x0000000700027c02 */ /* 0x010fd60008000f00 */
[----:B------:R1:W-:Y:S01]  /*49f0*/  @P0 ATOMS.AND RZ, [UR8+0x14], R2 ;  /* 0x00001402ffff098c */ /* 0x0003e2000a800008 */
[----:B--2---:R-:W-:-:S05]  /*4a00*/  IMAD.U32 R0, RZ, RZ, UR6 ;  /* 0x00000006ff007e24 */ /* 0x004fca000f8e00ff */
[----:B------:R1:W-:Y:S01]  /*4a10*/  @P0 ATOMS.AND RZ, [UR8+0x18], R0 ;  /* 0x00001800ffff098c */ /* 0x0003e2000a800008 */
[----:B------:R-:W-:Y:S05]  /*4a20*/  BRA `(.L_x_88) ;  /* 0x0000000000147947 */ /* 0x000fea0003800000 */
.L_x_87:
[----:B------:R-:W-:Y:S02]  /*4a30*/  MOV R2, 0x4a50 ;  /* 0x00004a5000027802 */ /* 0x000fe40000000f00 */
[----:B---3-5:R-:W-:Y:S05]  /*4a40*/  CALL.REL.NOINC `($__internal_0_$__cuda_sm10x_tcgen05_guardrail_trap_col_being_dealloced_not_returned_by_alloc) ;  /* 0x0000007400e07944 */ /* 0x028fea0003c00000 */
[----:B------:R-:W-:Y:S05]  /*4a50*/  BRA `(.L_x_88) ;  /* 0x0000000000087947 */ /* 0x000fea0003800000 */
.L_x_86:
[----:B------:R-:W-:Y:S02]  /*4a60*/  MOV R2, 0x4a80 ;  /* 0x00004a8000027802 */ /* 0x000fe40000000f00 */
[----:B---3-5:R-:W-:Y:S05]  /*4a70*/  CALL.REL.NOINC `($__internal_2_$__cuda_sm10x_tcgen05_guardrail_trap_unallocated_columns_being_dealloced) ;  /* 0x0000007400ec7944 */ /* 0x028fea0003c00000 */
.L_x_88:
[----:B------:R-:W-:Y:S01]  /*4a80*/  NOP ;  /* 0x0000000000007918 */ /* 0x000fe20000000000 */
[----:B------:R-:W-:Y:S05]  /*4a90*/  EXIT ;  /* 0x000000000000794d */ /* 0x000fea0003800000 */
.L_x_59:
[----:B------:R-:W-:-:S09]  /*4aa0*/  UISETP.NE.OR UP0, UPT, UR21, 0x3, !UP3 ;  /* 0x000000031500788c */ /* 0x000fd2000df05670 */
[----:B------:R-:W-:Y:S05]  /*4ab0*/  BRA.U UP0, `(.L_x_89) ;  /* 0x0000001500c87547 */ /* 0x000fea000b800000 */
[----:B------:R-:W1:Y:S01]  /*4ac0*/  S2UR UR10, SR_CgaCtaId ;  /* 0x00000000000a79c3 */ /* 0x000e620000008800 */
[----:B------:R-:W2:Y:S01]  /*4ad0*/  LDCU UR46, c[0x0][0x370] ;  /* 0x00006e00ff2e77ac */ /* 0x000ea20008000800 */
[----:B------:R-:W-:Y:S01]  /*4ae0*/  HFMA2 R14, -RZ, RZ, 0, 0 ;  /* 0x00000000ff0e7431 */ /* 0x000fe200000001ff */
[----:B------:R-:W-:Y:S01]  /*4af0*/  MOV R13, RZ ;  /* 0x000000ff000d7202 */ /* 0x000fe20000000f00 */
[----:B------:R-:W-:Y:S01]  /*4b00*/  HFMA2 R7, -RZ, RZ, 0, 0.0078125 ;  /* 0x00002000ff077431 */ /* 0x000fe200000001ff */
[----:B------:R-:W2:Y:S03]  /*4b10*/  LDCU.128 UR48, c[0x0][0xb10] ;  /* 0x00016200ff3077ac */ /* 0x000ea60008000c00 */
[----:B------:R-:W3:Y:S01]  /*4b20*/  LDC.64 R16, c[0x0][0x348] ;  /* 0x0000d200ff107b82 */ /* 0x000ee20000000a00 */
[----:B------:R-:W4:Y:S01]  /*4b30*/  LDCU UR39, c[0x0][0x374] ;  /* 0x00006e80ff2777ac */ /* 0x000f220008000800 */
[----:B------:R-:W1:Y:S06]  /*4b40*/  LDCU UR15, c[0x0][0xb0c] ;  /* 0x00016180ff0f77ac */ /* 0x000e6c0008000800 */
[----:B------:R-:W3:Y:S01]  /*4b50*/  LDC.64 R2, c[0x0][0x888] ;  /* 0x00022200ff027b82 */ /* 0x000ee20000000a00 */
[----:B------:R-:W3:Y:S01]  /*4b60*/  LDCU UR54, c[0x0][0xb20] ;  /* 0x00016400ff3677ac */ /* 0x000ee20008000800 */
[----:B------:R-:W3:Y:S06]  /*4b70*/  LDCU UR4, c[0x0][0xb30] ;  /* 0x00016600ff0477ac */ /* 0x000eec0008000800 */
[----:B------:R-:W3:Y:S01]  /*4b80*/  LDC.64 R4, c[0x0][0x890] ;  /* 0x00022400ff047b82 */ /* 0x000ee20000000a00 */
[----:B------:R-:W-:Y:S01]  /*4b90*/  UMOV UR21, 0x400 ;  /* 0x0000040000157882 */ /* 0x000fe20000000000 */
[----:B--2---:R-:W-:-:S02]  /*4ba0*/  UIMAD.WIDE.U32 UR6, UR46, UR48, URZ ;  /* 0x000000302e0672a5 */ /* 0x004fc4000f8e00ff */
[----:B----4-:R-:W-:Y:S02]  /*4bb0*/  UIMAD.WIDE.U32 UR8, UR39, UR51, URZ ;  /* 0x00000033270872a5 */ /* 0x010fe4000f8e00ff */
[----:B-1----:R-:W-:Y:S02]  /*4bc0*/  ULEA UR21, UR10, UR21, 0x18 ;  /* 0x000000150a157291 */ /* 0x002fe4000f8ec0ff */
[----:B------:R-:W-:Y:S02]  /*4bd0*/  UPLOP3.LUT UP1, UPT, UPT, UPT, UPT, 0x40, 0x4 ;  /* 0x000000000004789c */ /* 0x000fe40003f2e870 */
[----:B------:R-:W-:Y:S02]  /*4be0*/  UIADD3 UR41, UPT, UPT, UR21, 0x80, URZ ;  /* 0x0000008015297890 */ /* 0x000fe4000fffe0ff */
[----:B------:R-:W-:Y:S02]  /*4bf0*/  UIADD3 UR33, UPT, UPT, UR21, 0x88, URZ ;  /* 0x0000008815217890 */ /* 0x000fe4000fffe0ff */
[----:B------:R-:W-:-:S02]  /*4c00*/  UIADD3 UR25, UPT, UPT, UR21, 0x90, URZ ;  /* 0x0000009015197890 */ /* 0x000fc4000fffe0ff */
[----:B------:R-:W-:Y:S01]  /*4c10*/  UIADD3 UR17, UPT, UPT, UR21, 0x98, URZ ;  /* 0x0000009815117890 */ /* 0x000fe2000fffe0ff */
[----:B------:R-:W-:Y:S01]  /*4c20*/  UMOV UR6, UR7 ;  /* 0x0000000700067c82 */ /* 0x000fe20008000000 */
[----:B------:R-:W-:Y:S01]  /*4c30*/  UMOV UR47, UR9 ;  /* 0x00000009002f7c82 */ /* 0x000fe20008000000 */
[----:B------:R-:W-:Y:S02]  /*4c40*/  UISETP.GE.AND UP0, UPT, UR45, 0x1, UPT ;  /* 0x000000012d00788c */ /* 0x000fe4000bf06270 */
[----:B------:R-:W-:Y:S01]  /*4c50*/  UISETP.NE.AND UP4, UPT, UR45, 0x1, UPT ;  /* 0x000000012d00788c */ /* 0x000fe2000bf85270 */
[----:B------:R-:W1:Y:S01]  /*4c60*/  LDCU.64 UR22, c[0x0][0xb28] ;  /* 0x00016500ff1677ac */ /* 0x000e620008000a00 */
[----:B------:R-:W-:Y:S02]  /*4c70*/  UISETP.NE.AND UP6, UPT, UR15, 0x1, UPT ;  /* 0x000000010f00788c */ /* 0x000fe4000bfc5270 */
[----:B------:R-:W-:Y:S02]  /*4c80*/  UISETP.NE.AND UP5, UPT, UR50, 0x1, UPT ;  /* 0x000000013200788c */ /* 0x000fe4000bfa5270 */
[----:B------:R-:W-:-:S02]  /*4c90*/  USHF.R.U32.HI UR52, URZ, UR49, UR6 ;  /* 0x00000031ff347299 */ /* 0x000fc40008011606 */
[----:B------:R-:W-:Y:S02]  /*4ca0*/  UPRMT UR37, UR10, 0x654, UR41 ;  /* 0x000006540a257896 */ /* 0x000fe40008000029 */
[----:B------:R-:W-:Y:S02]  /*4cb0*/  UPRMT UR31, UR10, 0x654, UR33 ;  /* 0x000006540a1f7896 */ /* 0x000fe40008000021 */
[----:B------:R-:W-:Y:S02]  /*4cc0*/  UPRMT UR30, UR10, 0x654, UR25 ;  /* 0x000006540a1e7896 */ /* 0x000fe40008000019 */
[----:B------:R-:W-:Y:S02]  /*4cd0*/  UPRMT UR29, UR10, 0x654, UR17 ;  /* 0x000006540a1d7896 */ /* 0x000fe40008000011 */
[----:B---3--:R-:W-:Y:S02]  /*4ce0*/  USHF.R.U32.HI UR47, URZ, UR54, UR47 ;  /* 0x00000036ff2f7299 */ /* 0x008fe4000801162f */
[----:B------:R-:W-:-:S11]  /*4cf0*/  UISETP.NE.AND UP3, UPT, UR4, 0x1, UPT ;  /* 0x000000010400788c */ /* 0x000fd6000bf65270 */
.L_x_104:
[C---:B------:R-:W-:Y:S02]  /*4d00*/  LEA R12, R14.reuse, UR21, 0x3 ;  /* 0x000000150e0c7c11 */ /* 0x040fe4000f8e18ff */
[----:B------:R-:W-:Y:S02]  /*4d10*/  SHF.L.U32 R0, R13, 0x1f, RZ ;  /* 0x0000001f0d007819 */ /* 0x000fe400000006ff */
[----:B------:R-:W-:Y:S02]  /*4d20*/  LEA R8, R14, UR21, 0x4 ;  /* 0x000000150e087c11 */ /* 0x000fe4000f8e20ff */
[----:B--2---:R-:W2:Y:S02]  /*4d30*/  SYNCS.PHASECHK.TRANS64.TRYWAIT P0, [R12+URZ+0xd0], R0 ;  /* 0x0000d0000c0075a7 */ /* 0x004ea400080011ff */
[----:B--2---:R-:W-:Y:S05]  /*4d40*/  @!P0 BRA `(.L_x_90) ;  /* 0x0000006c00208947 */ /* 0x004fea0003800000 */
.L_x_227:
[----:B------:R-:W3:Y:S01]  /*4d50*/  LDS.128 R8, [R8+0x160] ;  /* 0x0001600008087984 */ /* 0x000ee20000000c00 */
[----:B------:R-:W-:Y:S01]  /*4d60*/  UISETP.GE.AND UP0, UPT, UR45, 0x1, UPT ;  /* 0x000000012d00788c */ /* 0x000fe2000bf06270 */
[----:B------:R-:W-:Y:S01]  /*4d70*/  @!PT LDS RZ, [RZ] ;  /* 0x00000000fffff984 */ /* 0x000fe20000000800 */
[----:B------:R-:W-:Y:S01]  /*4d80*/  @!PT LDS RZ, [RZ] ;  /* 0x00000000fffff984 */ /* 0x000fe20000000800 */
[----:B------:R-:W-:Y:S01]  /*4d90*/  @!PT LDS RZ, [RZ] ;  /* 0x00000000fffff984 */ /* 0x000fe20000000800 */
[----:B------:R-:W-:Y:S01]  /*4da0*/  @!PT LDS RZ, [RZ] ;  /* 0x00000000fffff984 */ /* 0x000fe20000000800 */
[----:B------:R4:W-:Y:S06]  /*4db0*/  MEMBAR.ALL.CTA ;  /* 0x0000000000007992 */ /* 0x0009ec0000008000 */
[----:B----4-:R-:W4:Y:S01]  /*4dc0*/  FENCE.VIEW.ASYNC.S ;  /* 0x00000000000073c6 */ /* 0x010f220000000000 */
[----:B---3--:R-:W-:Y:S11]  /*4dd0*/  LOP3.LUT P0, RZ, R10, 0x1, RZ, 0xc0, !PT ;  /* 0x000000010aff7812 */ /* 0x008ff6000780c0ff */
[----:B------:R-:W-:Y:S02]  /*4de0*/  @!UPT UIADD3 URZ, UPT, UPT, URZ, URZ, URZ ;  /* 0x000000fffffff290 */ /* 0x000fe4000fffe0ff */
[----:B----4-:R-:W-:Y:S01]  /*4df0*/  VOTEU.ANY UP2, P0 ;  /* 0x0000000000ff7886 */ /* 0x010fe20000040100 */
[----:B------:R-:W-:Y:S11]  /*4e00*/  PLOP3.LUT P0, PT, PT, PT, UP2, 0x80, 0x8 ;  /* 0x000000000008781c */ /* 0x000ff60003f0f028 */
[----:B------:R-:W-:Y:S02]  /*4e10*/  @!UPT UIADD3 URZ, UPT, UPT, URZ, URZ, URZ ;  /* 0x000000fffffff290 */ /* 0x000fe4000fffe0ff */
[----:B--2---:R-:W-:Y:S02]  /*4e20*/  @P0 SHF.R.U32.HI R0, RZ, 0x10, R9 ;  /* 0x00000010ff000819 */ /* 0x004fe40000011609 */
[----:B------:R-:W-:Y:S02]  /*4e30*/  @P0 MOV R6, R8 ;  /* 0x0000000800060202 */ /* 0x000fe40000000f00 */
[----:B------:R-:W-:Y:S01]  /*4e40*/  @P0 R2UR UR4, R0 ;  /* 0x00000000000402ca */ /* 0x000fe200000e0000 */
[----:B------:R-:W-:Y:S01]  /*4e50*/  VIADD R0, R12, 0xe0 ;  /* 0x000000e00c007836 */ /* 0x000fe20000000000 */
[----:B------:R-:W-:Y:S02]  /*4e60*/  @P0 LOP3.LUT R8, R9, 0xffff, RZ, 0xc0, !PT ;  /* 0x0000ffff09080812 */ /* 0x000fe400078ec0ff */
[----:B------:R-:W-:Y:S02]  /*4e70*/  @P0 R2UR UR6, R6 ;  /* 0x00000000060602ca */ /* 0x000fe400000e0000 */
[----:B------:R-:W-:Y:S02]  /*4e80*/  PRMT R0, RZ, 0x654, R0 ;  /* 0x00000654ff007816 */ /* 0x000fe40000000000 */
[----:B------:R-:W-:Y:S02]  /*4e90*/  @P0 R2UR UR5, R8 ;  /* 0x00000000080502ca */ /* 0x000fe400000e0000 */
[----:B------:R2:W-:Y:S03]  /*4ea0*/  SYNCS.ARRIVE.TRANS64.RED.A1T0 RZ, [R0+URZ], RZ ;  /* 0x000000ff00ff79a7 */ /* 0x0005e600081004ff */
[----:B------:R-:W-:Y:S04]  /*4eb0*/  @UP2 UMOV UR38, UR4 ;  /* 0x0000000400262c82 */ /* 0x000fe80008000000 */
[----:B------:R-:W-:Y:S04]  /*4ec0*/  @UP2 UMOV UR14, UR6 ;  /* 0x00000006000e2c82 */ /* 0x000fe80008000000 */
[----:B------:R-:W-:Y:S01]  /*4ed0*/  @UP2 UMOV UR13, UR5 ;  /* 0x00000005000d2c82 */ /* 0x000fe20008000000 */
[----:B------:R-:W-:Y:S05]  /*4ee0*/  BRA.U !UP0, `(.L_x_91) ;  /* 0x0000000108a47547 */ /* 0x000fea000b800000 */
[----:B------:R-:W-:Y:S02]  /*4ef0*/  UIMAD.WIDE.U32 UR18, UR13, UR51, URZ ;  /* 0x000000330d1272a5 */ /* 0x000fe4000f8e00ff */
[----:B------:R-:W-:Y:S02]  /*4f00*/  UIMAD.WIDE.U32 UR26, UR14, UR48, URZ ;  /* 0x000000300e1a72a5 */ /* 0x000fe4000f8e00ff */
[----:B------:R-:W-:Y:S02]  /*4f10*/  USEL UR4, UR39, UR47, !UP5 ;  /* 0x0000002f27047287 */ /* 0x000fe4000e800000 */
[----:B------:R-:W-:Y:S02]  /*4f20*/  USEL UR7, UR46, UR52, !UP6 ;  /* 0x000000342e077287 */ /* 0x000fe4000f000000 */
[----:B-1----:R-:W-:Y:S02]  /*4f30*/  UIMAD.WIDE.U32 UR8, UR4, UR22, URZ ;  /* 0x00000016040872a5 */ /* 0x002fe4000f8e00ff */
[----:B------:R-:W-:Y:S01]  /*4f40*/  UIMAD.WIDE.U32 UR10, UR7, UR22, URZ ;  /* 0x00000016070a72a5 */ /* 0x000fe2000f8e00ff */
[----:B------:R-:W-:Y:S02]  /*4f50*/  UMOV UR5, UR19 ;  /* 0x0000001300057c82 */ /* 0x000fe40008000000 */
[----:B------:R-:W-:Y:S03]  /*4f60*/  USHF.R.U32.HI UR6, URZ, UR54, UR5 ;  /* 0x00000036ff067299 */ /* 0x000fe60008011605 */
[----:B------:R-:W-:Y:S01]  /*4f70*/  UMOV UR5, UR27 ;  /* 0x0000001b00057c82 */ /* 0x000fe20008000000 */
[----:B------:R-:W-:Y:S02]  /*4f80*/  USEL UR6, UR13, UR6, !UP5 ;  /* 0x000000060d067287 */ /* 0x000fe4000e800000 */
[----:B------:R-:W-:Y:S03]  /*4f90*/  USHF.R.U32.HI UR12, URZ, UR49, UR5 ;  /* 0x00000031ff0c7299 */ /* 0x000fe60008011605 */
[----:B------:R-:W-:Y:S02]  /*4fa0*/  UMOV UR5, UR9 ;  /* 0x0000000900057c82 */ /* 0x000fe40008000000 */
[----:B------:R-:W-:Y:S03]  /*4fb0*/  @UP4 USHF.R.U32.HI UR4, URZ, UR23, UR5 ;  /* 0x00000017ff044299 */ /* 0x000fe60008011605 */
[----:B------:R-:W-:Y:S01]  /*4fc0*/  UMOV UR5, UR11 ;  /* 0x0000000b00057c82 */ /* 0x000fe20008000000 */
[----:B------:R-:W-:Y:S02]  /*4fd0*/  UIMAD UR4, UR45, UR4, URZ ;  /* 0x000000042d0472a4 */ /* 0x000fe4000f8e02ff */
[----:B------:R-:W-:Y:S02]  /*4fe0*/  @UP4 USHF.R.U32.HI UR7, URZ, UR23, UR5 ;  /* 0x00000017ff074299 */ /* 0x000fe40008011605 */
[----:B------:R-:W-:Y:S02]  /*4ff0*/  UIMAD.WIDE.U32 UR10, UR6, UR22, URZ ;  /* 0x00000016060a72a5 */ /* 0x000fe4000f8e00ff */
[----:B------:R-:W-:Y:S02]  /*5000*/  USEL UR5, UR14, UR12, !UP6 ;  /* 0x0000000c0e057287 */ /* 0x000fe4000f000000 */
[----:B------:R-:W-:Y:S02]  /*5010*/  UIMAD UR8, UR45, UR7, URZ ;  /* 0x000000072d0872a4 */ /* 0x000fe4000f8e02ff */
[----:B------:R-:W-:Y:S03]  /*5020*/  UISETP.GE.AND UP0, UPT, UR6, UR4, UPT ;  /* 0x000000040600728c */ /* 0x000fe6000bf06270 */
[----:B------:R-:W-:Y:S01]  /*5030*/  UMOV UR4, UR11 ;  /* 0x0000000b00047c82 */ /* 0x000fe20008000000 */
[----:B------:R-:W-:Y:S02]  /*5040*/  UISETP.GE.OR UP0, UPT, UR5, UR8, UP0 ;  /* 0x000000080500728c */ /* 0x000fe40008706670 */
[----:B------:R-:W-:Y:S02]  /*5050*/  USHF.R.U32.HI UR4, URZ, UR23, UR4 ;  /* 0x00000017ff047299 */ /* 0x000fe40008011604 */
[----:B------:R-:W-:Y:S02]  /*5060*/  UIMAD.WIDE.U32 UR8, UR5, UR22, URZ ;  /* 0x00000016050872a5 */ /* 0x000fe4000f8e00ff */
[----:B------:R-:W-:Y:S04]  /*5070*/  USEL UR10, UR6, UR4, !UP4 ;  /* 0x00000004060a7287 */ /* 0x000fe8000e000000 */
[----:B------:R-:W-:Y:S01]  /*5080*/  UIADD3 UR11, UPT, UPT, -UR10, URZ, URZ ;  /* 0x000000ff0a0b7290 */ /* 0x000fe2000fffe1ff */
[----:B------:R-:W-:Y:S02]  /*5090*/  @!UP0 UMOV UR4, UR9 ;  /* 0x0000000900048c82 */ /* 0x000fe40008000000 */
[----:B------:R-:W-:Y:S02]  /*50a0*/  @!UP0 USHF.R.U32.HI UR4, URZ, UR23, UR4 ;  /* 0x00000017ff048299 */ /* 0x000fe40008011604 */
[----:B------:R-:W-:Y:S02]  /*50b0*/  UIMAD UR8, UR45, UR11, UR6 ;  /* 0x0000000b2d0872a4 */ /* 0x000fe4000f8e0206 */
[----:B------:R-:W-:Y:S04]  /*50c0*/  @!UP0 USEL UR4, UR5, UR4, !UP4 ;  /* 0x0000000405048287 */ /* 0x000fe8000e000000 */
[----:B------:R-:W-:Y:S02]  /*50d0*/  @!UP0 UIMAD UR7, UR7, UR8, UR4 ;  /* 0x00000008070782a4 */ /* 0x000fe4000f8e0204 */
[----:B------:R-:W-:Y:S02]  /*50e0*/  @!UP0 UIADD3 UR9, UPT, UPT, UR10, -UR4, URZ ;  /* 0x800000040a098290 */ /* 0x000fe4000fffe0ff */
[----:B------:R-:W-:Y:S02]  /*50f0*/  UIADD3 UR8, UPT, UPT, -UR6, URZ, URZ ;  /* 0x000000ff06087290 */ /* 0x000fe4000fffe1ff */
[----:B------:R-:W-:Y:S02]  /*5100*/  UIADD3 UR4, UPT, UPT, -UR5, URZ, URZ ;  /* 0x000000ff05047290 */ /* 0x000fe4000fffe1ff */
[----:B------:R-:W-:Y:S03]  /*5110*/  @!UP0 UIMAD UR6, UR9, UR45, UR5 ;  /* 0x0000002d090682a4 */ /* 0x000fe6000f8e0205 */
[----:B------:R-:W-:Y:S01]  /*5120*/  @!UP0 UMOV UR5, UR7 ;  /* 0x0000000700058c82 */ /* 0x000fe20008000000 */
[----:B------:R-:W-:Y:S02]  /*5130*/  UIMAD UR7, UR15, UR4, UR14 ;  /* 0x000000040f0772a4 */ /* 0x000fe4000f8e020e */
[----:B------:R-:W-:Y:S02]  /*5140*/  UIMAD UR4, UR50, UR8, UR13 ;  /* 0x00000008320472a4 */ /* 0x000fe4000f8e020d */
[----:B------:R-:W-:Y:S02]  /*5150*/  UIMAD UR14, UR5, UR15, UR7 ;  /* 0x0000000f050e72a4 */ /* 0x000fe4000f8e0207 */
[----:B------:R-:W-:Y:S11]  /*5160*/  UIMAD UR13, UR6, UR50, UR4 ;  /* 0x00000032060d72a4 */ /* 0x000ff6000f8e0204 */
[----:B------:R-:W-:Y:S01]  /*5170*/  @!UPT UIADD3 URZ, UPT, UPT, URZ, URZ, URZ ;  /* 0x000000fffffff290 */ /* 0x000fe2000fffe0ff */
.L_x_91:
[----:B------:R-:W3:Y:S01]  /*5180*/  @!UP3 LDCU.128 UR8, c[0x0][0xb10] ;  /* 0x00016200ff08b7ac */ /* 0x000ee20008000c00 */
[----:B------:R-:W-:Y:S01]  /*5190*/  IMAD.MOV.U32 R10, RZ, RZ, 0x1 ;  /* 0x00000001ff0a7424 */ /* 0x000fe200078e00ff */
[C---:B------:R-:W-:Y:S02]  /*51a0*/  ISETP.NE.U32.AND P1, PT, R4.reuse, RZ, PT ;  /* 0x000000ff0400720c */ /* 0x040fe40003f25070 */
[----:B------:R-:W-:Y:S02]  /*51b0*/  ISETP.NE.U32.AND P0, PT, R4, RZ, PT ;  /* 0x000000ff0400720c */ /* 0x000fe40003f05070 */
[C---:B------:R-:W-:Y:S01]  /*51c0*/  ISETP.NE.AND.EX P1, PT, R5.reuse, RZ, PT, P1 ;  /* 0x000000ff0500720c */ /* 0x040fe20003f25310 */
[----:B------:R-:W4:Y:S01]  /*51d0*/  @!UP3 LDCU UR5, c[0x0][0xb0c] ;  /* 0x00016180ff05b7ac */ /* 0x000f220008000800 */
[----:B------:R-:W-:Y:S02]  /*51e0*/  ISETP.NE.AND.EX P0, PT, R5, RZ, PT, P0 ;  /* 0x000000ff0500720c */ /* 0x000fe40003f05300 */
[----:B------:R-:W-:Y:S01]  /*51f0*/  SHF.L.U32 R10, R10, 0x1f, RZ ;  /* 0x0000001f0a0a7819 */ /* 0x000fe200000006ff */
[----:B------:R-:W-:Y:S02]  /*5200*/  USHF.L.U32 UR43, UR16, 0x7, URZ ;  /* 0x00000007102b7899 */ /* 0x000fe400080006ff */
[----:B------:R-:W-:Y:S02]  /*5210*/  USHF.L.U32 UR42, UR20, 0x7, URZ ;  /* 0x00000007142a7899 */ /* 0x000fe400080006ff */
[----:B---3--:R-:W-:Y:S07]  /*5220*/  UIMAD.WIDE.U32 UR6, UR14, UR8, URZ ;  /* 0x000000080e0672a5 */ /* 0x008fee000f8e00ff */
[----:B------:R-:W-:Y:S01]  /*5230*/  @!UP3 UMOV UR4, UR7 ;  /* 0x000000070004bc82 */ /* 0x000fe20008000000 */
[----:B----4-:R-:W-:Y:S02]  /*5240*/  @!UP3 UISETP.NE.AND UP0, UPT, UR5, 0x1, UPT ;  /* 0x000000010500b88c */ /* 0x010fe4000bf05270 */
[----:B------:R-:W-:Y:S02]  /*5250*/  @!UP3 USHF.R.U32.HI UR4, URZ, UR9, UR4 ;  /* 0x00000009ff04b299 */ /* 0x000fe40008011604 */
[----:B------:R-:W-:Y:S02]  /*5260*/  UIMAD.WIDE.U32 UR6, UR13, UR11, URZ ;  /* 0x0000000b0d0672a5 */ /* 0x000fe4000f8e00ff */
[----:B------:R-:W-:Y:S02]  /*5270*/  @!UP3 USEL UR8, UR14, UR4, !UP0 ;  /* 0x000000040e08b287 */ /* 0x000fe4000c000000 */
[----:B------:R-:W-:Y:S03]  /*5280*/  @!UP3 UISETP.NE.AND UP0, UPT, UR10, 0x1, UPT ;  /* 0x000000010a00b88c */ /* 0x000fe6000bf05270 */
[----:B------:R-:W-:Y:S02]  /*5290*/  @!UP3 UMOV UR6, UR7 ;  /* 0x000000070006bc82 */ /* 0x000fe40008000000 */
[----:B------:R-:W3:Y:S02]  /*52a0*/  @!UP3 LDCU UR4, c[0x0][0xb20] ;  /* 0x00016400ff04b7ac */ /* 0x000ee40008000800 */
[----:B---3--:R-:W-:Y:S04]  /*52b0*/  @!UP3 USHF.R.U32.HI UR6, URZ, UR4, UR6 ;  /* 0x00000004ff06b299 */ /* 0x008fe80008011606 */
[----:B------:R-:W-:Y:S04]  /*52c0*/  @!UP3 USEL UR6, UR13, UR6, !UP0 ;  /* 0x000000060d06b287 */ /* 0x000fe8000c000000 */
[----:B------:R-:W-:Y:S02]  /*52d0*/  @!UP3 UIADD3 UR4, UPT, UPT, -UR8, UR6, URZ ;  /* 0x000000060804b290 */ /* 0x000fe4000fffe1ff */
[----:B------:R-:W-:Y:S02]  /*52e0*/  @!UP3 UIADD3 UR6, UPT, UPT, UR8, -UR6, URZ ;  /* 0x800000060806b290 */ /* 0x000fe4000fffe0ff */
[----:B------:R-:W-:Y:S02]  /*52f0*/  @!UP3 UIMAD UR14, UR4, UR5, UR14 ;  /* 0x00000005040eb2a4 */ /* 0x000fe4000f8e020e */
[----:B------:R-:W-:Y:S01]  /*5300*/  @!UP3 UIMAD UR13, UR6, UR10, UR13 ;  /* 0x0000000a060db2a4 */ /* 0x000fe2000f8e020d */
[----:B------:R-:W-:Y:S11]  /*5310*/  BRA.U UP1, `(.L_x_92) ;  /* 0x0000000101107547 */ /* 0x000ff6000b800000 */
[----:B------:R-:W-:Y:S04]  /*5320*/  MOV R6, UR53 ;  /* 0x0000003500067c02 */ /* 0x000fe80008000f00 */
[----:B------:R-:W-:Y:S04]  /*5330*/  SHF.L.U32 R6, R6, 0x1f, RZ ;  /* 0x0000001f06067819 */ /* 0x000fe800000006ff */
[----:B------:R-:W3:Y:S02]  /*5340*/  SYNCS.PHASECHK.TRANS64.TRYWAIT P2, [UR21+0xc8], R6 ;  /* 0x0000c806ff0075a7 */ /* 0x000ee40008041115 */
[----:B---3--:R-:W-:Y:S05]  /*5350*/  @!P2 BRA `(.L_x_93) ;  /* 0x0000006400b0a947 */ /* 0x008fea0003800000 */
.L_x_92:
[----:B------:R-:W-:Y:S05]  /*5360*/  @!P1 BRA `(.L_x_94) ;  /* 0x0000000000309947 */ /* 0x000fea0003800000 */
[----:B------:R-:W-:Y:S01]  /*5370*/  ISETP.NE.U32.AND P1, PT, R2, RZ, PT ;  /* 0x000000ff0200720c */ /* 0x000fe20003f25070 */
[----:B------:R-:W3:Y:S01]  /*5380*/  LDCU.64 UR4, c[0x0][0x358] ;  /* 0x00006b00ff0477ac */ /* 0x000ee20008000a00 */
[----:B------:R-:W-:Y:S02]  /*5390*/  IMAD.MOV.U32 R26, RZ, RZ, 0x1 ;  /* 0x00000001ff1a7424 */ /* 0x000fe400078e00ff */
[----:B------:R-:W-:Y:S11]  /*53a0*/  ISETP.NE.AND.EX P1, PT, R3, RZ, PT, P1 ;  /* 0x000000ff0300720c */ /* 0x000ff60003f25310 */
[----:B------:R-:W-:Y:S02]  /*53b0*/  @!UPT UIADD3 URZ, UPT, UPT, URZ, URZ, URZ ;  /* 0x000000fffffff290 */ /* 0x000fe4000fffe0ff */
[----:B------:R-:W4:Y:S01]  /*53c0*/  @P1 LDC.64 R8, c[0x0][0x888] ;  /* 0x00022200ff081b82 */ /* 0x000f220000000a00 */
[----:B--2---:R-:W-:Y:S04]  /*53d0*/  @P1 IMAD R0, R4, UR36, RZ ;  /* 0x0000002404001c24 */ /* 0x004fe8000f8e02ff */
[----:B----4-:R-:W-:Y:S04]  /*53e0*/  @P1 IMAD.WIDE R8, R0, 0x4, R8 ;  /* 0x0000000400081825 */ /* 0x010fe800078e0208 */
[----:B------:R-:W-:Y:S01]  /*53f0*/  HFMA2 R0, -RZ, RZ, 0, 5.9604644775390625e-08 ;  /* 0x00000001ff007431 */ /* 0x000fe200000001ff */
[----:B---3-5:R3:W5:Y:S04]  /*5400*/  @P1 LDG.E R27, desc[UR4][R8.64] ;  /* 0x00000004081b1981 */ /* 0x028768000c1e1900 */
[----:B------:R-:W-:Y:S01]  /*5410*/  @!P1 PRMT R26, R0, 0x7610, R26 ;  /* 0x00007610001a9816 */ /* 0x000fe2000000001a */
[----:B---3--:R-:W4:Y:S06]  /*5420*/  @!P1 LDC R27, c[0x0][0x880] ;  /* 0x00022000ff1b9b82 */ /* 0x008f2c0000000800 */
.L_x_94:
[----:B----45:R-:W-:Y:S01]  /*5430*/  @!P0 FSETP.EQ.AND P1, PT, R27, RZ, PT ;  /* 0x000000ff1b00820b */ /* 0x030fe20003f22000 */
[----:B------:R-:W-:Y:S01]  /*5440*/  @!UPT UIADD3 URZ, UPT, UPT, URZ, URZ, URZ ;  /* 0x000000fffffff290 */ /* 0x000fe2000fffe0ff */
[----:B------:R-:W-:Y:S11]  /*5450*/  @!P0 BRA `(.L_x_95) ;  /* 0x0000000000188947 */ /* 0x000ff60003800000 */
[----:B------:R-:W-:Y:S02]  /*5460*/  LOP3.LUT P0, RZ, R26, 0xff, RZ, 0xc0, !PT ;  /* 0x000000ff1aff7812 */ /* 0x000fe4000780c0ff */
[----:B------:R-:W-:Y:S04]  /*5470*/  ISETP.NE.U32.AND P1, PT, R2, RZ, PT ;  /* 0x000000ff0200720c */ /* 0x000fe80003f25070 */
[----:B------:R-:W-:Y:S04]  /*5480*/  ISETP.NE.AND.EX P1, PT, R3, RZ, PT, P1 ;  /* 0x000000ff0300720c */ /* 0x000fe80003f25310 */
[----:B------:R-:W-:Y:S03]  /*5490*/  PLOP3.LUT P1, PT, P1, PT, PT, 0x8, 0x80 ;  /* 0x000000000080781c */ /* 0x000fe60000f2e170 */
[----:B------:R-:W-:Y:S11]  /*54a0*/  @P0 FSETP.EQ.AND P1, PT, R27, RZ, PT ;  /* 0x000000ff1b00020b */ /* 0x000ff60003f22000 */
[----:B------:R-:W-:Y:S02]  /*54b0*/  @!UPT UIADD3 URZ, UPT, UPT, URZ, URZ, URZ ;  /* 0x000000fffffff290 */ /* 0x000fe4000fffe0ff */
.L_x_95:
[----:B------:R-:W3:Y:S01]  /*54c0*/  SYNCS.PHASECHK.TRANS64.TRYWAIT P2, [UR21+0xa0], R10 ;  /* 0x0000a00aff0075a7 */ /* 0x000ee20008041115 */
[----:B------:R-:W-:Y:S04]  /*54d0*/  ELECT P0, URZ, PT ;  /* 0x0000000000ff782f */ /* 0x000fe80003800000 */
[----:B------:R-:W-:Y:S11]  /*54e0*/  PLOP3.LUT P1, PT, P1, P0, PT, 0xf2, 0x2f ;  /* 0x00000000002f781c */ /* 0x000ff60000f21e72 */
[----:B------:R-:W-:Y:S02]  /*54f0*/  @!UPT UIADD3 URZ, UPT, UPT, URZ, URZ, URZ ;  /* 0x000000fffffff290 */ /* 0x000fe4000fffe0ff */
[----:B------:R-:W-:Y:S05]  /*5500*/  @!P1 IADD3 R8, P0, PT, R16, 0x580, RZ ;  /* 0x0000058010089810 */ /* 0x000fea0007f1e0ff */
[----:B--2---:R-:W-:Y:S01]  /*5510*/  @!P1 IMAD.X R6, RZ, RZ, R17, P0 ;  /* 0x000000ffff069224 */ /* 0x004fe200000e0611 */
[----:B---3--:R-:W-:Y:S07]  /*5520*/  @!P2 BRA `(.L_x_96) ;  /* 0x000000640054a947 */ /* 0x008fee0003800000 */
.L_x_230:
[----:B------:R-:W-:Y:S01]  /*5530*/  @!P1 R2UR UR5, R8 ;  /* 0x00000000080592ca */ /* 0x000fe200000e0000 */
[----:B------:R-:W-:Y:S01]  /*5540*/  VOTEU.ALL UP0, P1 ;  /* 0x0000000000ff7886 */ /* 0x000fe20000800000 */
[----:B------:R-:W-:Y:S01]  /*5550*/  @!P1 R2UR UR4, R6 ;  /* 0x00000000060492ca */ /* 0x000fe200000e0000 */
[----:B--2---:R-:W-:Y:S01]  /*5560*/  @!P1 IMAD.MOV.U32 R0, RZ, RZ, 0x2000 ;  /* 0x00002000ff009424 */ /* 0x004fe200078e00ff */
[----:B------:R-:W-:Y:S01]  /*5570*/  UMOV UR6, 0x0 ;  /* 0x0000000000067882 */ /* 0x000fe20000000000 */
[----:B------:R-:W-:Y:S01]  /*5580*/  UMOV UR7, 0x10000000 ;  /* 0x1000000000077882 */ /* 0x000fe20000000000 */
[----:B------:R-:W-:Y:S01]  /*5590*/  @!UP0 UIADD3 UR40, UPT, UPT, UR21, 0x200, URZ ;  /* 0x0000020015288890 */ /* 0x000fe2000fffe0ff */
[----:B------:R-:W-:Y:S01]  /*55a0*/  VOTEU.ALL UP0, P1 ;  /* 0x0000000000ff7886 */ /* 0x000fe20000800000 */
[----:B------:R-:W-:Y:S05]  /*55b0*/  UMOV UR44, UR36 ;  /* 0x00000024002c7c82 */ /* 0x000fea0008000000 */
[----:B------:R-:W-:Y:S02]  /*55c0*/  IMAD.U32 R8, RZ, RZ, UR5 ;  /* 0x00000005ff087e24 */ /* 0x000fe4000f8e00ff */
[----:B------:R-:W-:Y:S03]  /*55d0*/  IMAD.U32 R9, RZ, RZ, UR4 ;  /* 0x00000004ff097e24 */ /* 0x000fe6000f8e00ff */
[----:B------:R-:W-:Y:S02]  /*55e0*/  @!P1 R2UR UR4, R8 ;  /* 0x00000000080492ca */ /* 0x000fe400000e0000 */
[----:B------:R-:W-:Y:S02]  /*55f0*/  @!P1 R2UR UR5, R9 ;  /* 0x00000000090592ca */ /* 0x000fe400000e0000 */
[----:B------:R-:W-:Y:S05]  /*5600*/  @!P1 IADD3 R8, P0, PT, R16, 0x580, RZ ;  /* 0x0000058010089810 */ /* 0x000fea0007f1e0ff */
[----:B------:R-:W-:Y:S06]  /*5610*/  @!P1 IMAD.X R6, RZ, RZ, R17, P0 ;  /* 0x000000ffff069224 */ /* 0x000fec00000e0611 */
[----:B------:R2:W-:Y:S01]  /*5620*/  @!UP0 UTMALDG.3D [UR40], [UR4], desc[UR6] ;  /* 0x00000628040085b4 */ /* 0x0005e20008011000 */
[----:B------:R2:W-:Y:S01]  /*5630*/  @!P1 SYNCS.ARRIVE.TRANS64.RED.A0TR RZ, [UR21+0x80], R0 ;  /* 0x00008000ffff99a7 */ /* 0x0005e20008300415 */
[----:B------:R-:W-:Y:S01]  /*5640*/  SYNCS.ARRIVE.TRANS64.RED.A1T0 RZ, [UR37], RZ ;  /* 0x000000ffffff79a7 */ /* 0x000fe20008100425 */
[----:B------:R-:W3:Y:S02]  /*5650*/  SYNCS.PHASECHK.TRANS64.TRYWAIT P2, [UR21+0xa8], R10 ;  /* 0x0000a80aff0075a7 */ /* 0x000ee40008041115 */
[----:B--23--:R-:W-:Y:S05]  /*5660*/  @!P2 BRA `(.L_x_97) ;  /* 0x00000064001ca947 */ /* 0x00cfea0003800000 */
.L_x_232:
[----:B------:R-:W-:Y:S01]  /*5670*/  @!P1 R2UR UR5, R8 ;  /* 0x00000000080592ca */ /* 0x000fe200000e0000 */
[----:B------:R-:W-:Y:S01]  /*5680*/  VOTEU.ALL UP0, P1 ;  /* 0x0000000000ff7886 */ /* 0x000fe20000800000 */
[----:B------:R-:W-:Y:S01]  /*5690*/  @!P1 R2UR UR4, R6 ;  /* 0x00000000060492ca */ /* 0x000fe200000e0000 */
[----:B--2---:R-:W-:Y:S01]  /*56a0*/  @!P1 IMAD.MOV.U32 R0, RZ, RZ, 0x2000 ;  /* 0x00002000ff009424 */ /* 0x004fe200078e00ff */
[----:B------:R-:W-:Y:S01]  /*56b0*/  UMOV UR6, 0x0 ;  /* 0x0000000000067882 */ /* 0x000fe20000000000 */
[----:B------:R-:W-:Y:S01]  /*56c0*/  UMOV UR7, 0x10000000 ;  /* 0x1000000000077882 */ /* 0x000fe20000000000 */
[----:B------:R-:W-:Y:S02]  /*56d0*/  @!UP0 UIADD3 UR34, UPT, UPT, UR42, 0x10, URZ ;  /* 0x000000102a228890 */ /* 0x000fe4000fffe0ff */
[----:B------:R-:W-:Y:S01]  /*56e0*/  @!UP0 UIADD3 UR32, UPT, UPT, UR21, 0x2200, URZ ;  /* 0x0000220015208890 */ /* 0x000fe2000fffe0ff */
[----:B------:R-:W-:Y:S01]  /*56f0*/  VOTEU.ALL UP0, P1 ;  /* 0x0000000000ff7886 */ /* 0x000fe20000800000 */
[----:B------:R-:W-:Y:S03]  /*5700*/  UMOV UR35, UR43 ;  /* 0x0000002b00237c82 */ /* 0x000fe60008000000 */
        /* <DEDUP_REMOVED lines=11> */
.L_x_234:
        /* <DEDUP_REMOVED lines=9> */
[----:B------:R-:W-:Y:S01]  /*5850*/  UMOV UR27, UR43 ;  /* 0x0000002b001b7c82 */ /* 0x000fe20008000000 */
[----:B------:R-:W-:Y:S02]  /*5860*/  UMOV UR28, UR36 ;  /* 0x00000024001c7c82 */ /* 0x000fe40008000000 */
        /* <DEDUP_REMOVED lines=11> */
.L_x_236:
        /* <DEDUP_REMOVED lines=15> */
[----:B------:R-:W-:Y:S02]  /*5a10*/  SHF.L.U32 R9, RZ, 0x1f, RZ ;  /* 0x0000001fff097819 */ /* 0x000fe400000006ff */
[----:B------:R-:W-:Y:S05]  /*5a20*/  @!P1 IADD3 R8, P0, PT, R16, 0x580, RZ ;  /* 0x0000058010089810 */ /* 0x000fea0007f1e0ff */
[----:B------:R-:W-:Y:S04]  /*5a30*/  @!P1 IMAD.X R6, RZ, RZ, R17, P0 ;  /* 0x000000ffff069224 */ /* 0x000fe800000e0611 */
[----:B------:R2:W-:Y:S01]  /*5a40*/  @!UP0 UTMALDG.3D [UR16], [UR4], desc[UR6] ;  /* 0x00000610040085b4 */ /* 0x0005e20008011000 */
[----:B------:R2:W-:Y:S01]  /*5a50*/  @!P1 SYNCS.ARRIVE.TRANS64.RED.A0TR RZ, [UR21+0x98], R0 ;  /* 0x00009800ffff99a7 */ /* 0x0005e20008300415 */
[----:B------:R-:W-:Y:S01]  /*5a60*/  SYNCS.ARRIVE.TRANS64.RED.A1T0 RZ, [UR29], RZ ;  /* 0x000000ffffff79a7 */ /* 0x000fe2000810041d */
[----:B------:R-:W3:Y:S02]  /*5a70*/  SYNCS.PHASECHK.TRANS64.TRYWAIT P2, [UR21+0xa0], R9 ;  /* 0x0000a009ff0075a7 */ /* 0x000ee40008041115 */
[----:B--23--:R-:W-:Y:S05]  /*5a80*/  @!P2 BRA `(.L_x_100) ;  /* 0x00000060005ca947 */ /* 0x00cfea0003800000 */
.L_x_238:
[----:B------:R-:W-:Y:S01]  /*5a90*/  @!P1 R2UR UR5, R8 ;  /* 0x00000000080592ca */ /* 0x000fe200000e0000 */
[----:B------:R-:W-:Y:S01]  /*5aa0*/  VOTEU.ALL UP0, P1 ;  /* 0x0000000000ff7886 */ /* 0x000fe20000800000 */
[----:B------:R-:W-:Y:S01]  /*5ab0*/  @!P1 R2UR UR4, R6 ;  /* 0x00000000060492ca */ /* 0x000fe200000e0000 */
[----:B--2---:R-:W-:Y:S01]  /*5ac0*/  @!P1 IMAD.MOV.U32 R0, RZ, RZ, 0x2000 ;  /* 0x00002000ff009424 */ /* 0x004fe200078e00ff */
[----:B------:R-:W-:Y:S01]  /*5ad0*/  UMOV UR6, 0x0 ;  /* 0x0000000000067882 */ /* 0x000fe20000000000 */
[----:B------:R-:W-:Y:S01]  /*5ae0*/  UMOV UR7, 0x10000000 ;  /* 0x1000000000077882 */ /* 0x000fe20000000000 */
[----:B------:R-:W-:Y:S01]  /*5af0*/  @!UP0 UIADD3 UR10, UPT, UPT, UR42, 0x40, URZ ;  /* 0x000000402a0a8890 */ /* 0x000fe2000fffe0ff */
[----:B------:R-:W-:Y:S01]  /*5b00*/  @!P1 IADD3 R8, P0, PT, R16, 0x580, RZ ;  /* 0x0000058010089810 */ /* 0x000fe20007f1e0ff */
[----:B------:R-:W-:Y:S01]  /*5b10*/  @!UP0 UIADD3 UR8, UPT, UPT, UR21, 0x200, URZ ;  /* 0x0000020015088890 */ /* 0x000fe2000fffe0ff */
[----:B------:R-:W-:Y:S01]  /*5b20*/  VOTEU.ALL UP0, P1 ;  /* 0x0000000000ff7886 */ /* 0x000fe20000800000 */
[----:B------:R-:W-:Y:S01]  /*5b30*/  UMOV UR9, UR41 ;  /* 0x0000002900097c82 */ /* 0x000fe20008000000 */
[----:B------:R-:W-:Y:S02]  /*5b40*/  UMOV UR11, UR43 ;  /* 0x0000002b000b7c82 */ /* 0x000fe40008000000 */
[----:B------:R-:W-:Y:S01]  /*5b50*/  IMAD.U32 R18, RZ, RZ, UR5 ;  /* 0x00000005ff127e24 */ /* 0x000fe2000f8e00ff */
[----:B------:R-:W-:Y:S01]  /*5b60*/  UMOV UR12, UR36 ;  /* 0x00000024000c7c82 */ /* 0x000fe20008000000 */
[----:B------:R-:W-:Y:S02]  /*5b70*/  IMAD.U32 R19, RZ, RZ, UR4 ;  /* 0x00000004ff137e24 */ /* 0x000fe4000f8e00ff */
[----:B------:R-:W-:Y:S01]  /*5b80*/  @!P1 IMAD.X R6, RZ, RZ, R17, P0 ;  /* 0x000000ffff069224 */ /* 0x000fe200000e0611 */
[----:B------:R-:W-:Y:S02]  /*5b90*/  @!P1 R2UR UR4, R18 ;  /* 0x00000000120492ca */ /* 0x000fe400000e0000 */
[----:B------:R-:W-:Y:S11]  /*5ba0*/  @!P1 R2UR UR5, R19 ;  /* 0x00000000130592ca */ /* 0x000ff600000e0000 */
[----:B------:R-:W-:Y:S02]  /*5bb0*/  @!UPT UIADD3 URZ, UPT, UPT, URZ, URZ, URZ ;  /* 0x000000fffffff290 */ /* 0x000fe4000fffe0ff */
[----:B------:R2:W-:Y:S01]  /*5bc0*/  @!UP0 UTMALDG.3D [UR8], [UR4], desc[UR6] ;  /* 0x00000608040085b4 */ /* 0x0005e20008011000 */
[----:B------:R2:W-:Y:S01]  /*5bd0*/  @!P1 SYNCS.ARRIVE.TRANS64.RED.A0TR RZ, [UR21+0x80], R0 ;  /* 0x00008000ffff99a7 */ /* 0x0005e20008300415 */
[----:B------:R-:W-:Y:S01]  /*5be0*/  SYNCS.ARRIVE.TRANS64.RED.A1T0 RZ, [UR37], RZ ;  /* 0x000000ffffff79a7 */ /* 0x000fe20008100425 */
[----:B------:R-:W3:Y:S02]  /*5bf0*/  SYNCS.PHASECHK.TRANS64.TRYWAIT P2, [UR21+0xa8], R9 ;  /* 0x0000a809ff0075a7 */ /* 0x000ee40008041115 */
[----:B--23--:R-:W-:Y:S05]  /*5c00*/  @!P2 BRA `(.L_x_101) ;  /* 0x000000600014a947 */ /* 0x00cfea0003800000 */
.L_x_240:
        /* <DEDUP_REMOVED lines=24> */
.L_x_242:
[----:B------:R-:W-:Y:S01]  /*5d90*/  @!P1 R2UR UR5, R8 ;  /* 0x00000000080592ca */ /* 0x000fe200000e0000 */
[----:B------:R-:W-:Y:S01]  /*5da0*/  VOTEU.ALL UP0, P1 ;  /* 0x0000000000ff7886 */ /* 0x000fe20000800000 */
[----:B------:R-:W-:Y:S01]  /*5db0*/  @!P1 R2UR UR4, R6 ;  /* 0x00000000060492ca */ /* 0x000fe200000e0000 */
[----:B--2---:R-:W-:Y:S01]  /*5dc0*/  @!P1 IMAD.MOV.U32 R0, RZ, RZ, 0x2000 ;  /* 0x00002000ff009424 */ /* 0x004fe200078e00ff */
[----:B------:R-:W-:Y:S01]  /*5dd0*/  UMOV UR6, 0x0 ;  /* 0x0000000000067882 */ /* 0x000fe20000000000 */
[----:B------:R-:W-:Y:S01]  /*5de0*/  UMOV UR7, 0x10000000 ;  /* 0x1000000000077882 */ /* 0x000fe20000000000 */
[----:B------:R-:W-:Y:S01]  /*5df0*/  @!UP0 UIADD3 UR10, UPT, UPT, UR42, 0x60, URZ ;  /* 0x000000602a0a8890 */ /* 0x000fe2000fffe0ff */
[----:B------:R-:W-:Y:S01]  /*5e00*/  VIADD R14, R14, 0x1 ;  /* 0x000000010e0e7836 */ /* 0x000fe20000000000 */
[----:B------:R-:W-:Y:S01]  /*5e10*/  @!UP0 UIADD3 UR8, UPT, UPT, UR21, 0x4200, URZ ;  /* 0x0000420015088890 */ /* 0x000fe2000fffe0ff */
[----:B------:R-:W-:Y:S01]  /*5e20*/  VOTEU.ALL UP0, P1 ;  /* 0x0000000000ff7886 */ /* 0x000fe20000800000 */
[----:B------:R-:W-:Y:S01]  /*5e30*/  UMOV UR9, UR25 ;  /* 0x0000001900097c82 */ /* 0x000fe20008000000 */
[----:B------:R-:W-:Y:S02]  /*5e40*/  UMOV UR11, UR43 ;  /* 0x0000002b000b7c82 */ /* 0x000fe40008000000 */
[----:B------:R-:W-:Y:S01]  /*5e50*/  IMAD.U32 R18, RZ, RZ, UR5 ;  /* 0x00000005ff127e24 */ /* 0x000fe2000f8e00ff */
[----:B------:R-:W-:Y:S01]  /*5e60*/  UMOV UR12, UR36 ;  /* 0x00000024000c7c82 */ /* 0x000fe20008000000 */
[----:B------:R-:W-:Y:S03]  /*5e70*/  IMAD.U32 R19, RZ, RZ, UR4 ;  /* 0x00000004ff137e24 */ /* 0x000fe6000f8e00ff */
        /* <DEDUP_REMOVED lines=8> */
.L_x_244:
[----:B------:R-:W-:Y:S01]  /*5f00*/  @!P1 IADD3 R6, P0, PT, R16, 0x580, RZ ;  /* 0x0000058010069810 */ /* 0x000fe20007f1e0ff */
[----:B------:R-:W-:Y:S01]  /*5f10*/  VOTEU.ALL UP0, P1 ;  /* 0x0000000000ff7886 */ /* 0x000fe20000800000 */
[----:B------:R-:W-:Y:S01]  /*5f20*/  UMOV UR6, 0x0 ;  /* 0x0000000000067882 */ /* 0x000fe20000000000 */
[----:B------:R-:W-:Y:S01]  /*5f30*/  UMOV UR7, 0x10000000 ;  /* 0x1000000000077882 */ /* 0x000fe20000000000 */
[----:B------:R-:W-:Y:S01]  /*5f40*/  @!P1 R2UR UR5, R6 ;  /* 0x00000000060592ca */ /* 0x000fe200000e0000 */
[----:B--2---:R-:W-:Y:S01]  /*5f50*/  @!P1 IMAD.X R0, RZ, RZ, R17, P0 ;  /* 0x000000ffff009224 */ /* 0x004fe200000e0611 */
[----:B------:R-:W-:Y:S01]  /*5f60*/  @!UP0 UIADD3 UR10, UPT, UPT, UR42, 0x70, URZ ;  /* 0x000000702a0a8890 */ /* 0x000fe2000fffe0ff */
[----:B------:R-:W-:Y:S01]  /*5f70*/  R2UR UR18, R57 ;  /* 0x00000000391272ca */ /* 0x000fe200000e0000 */
[----:B------:R-:W-:Y:S01]  /*5f80*/  @!UP0 UIADD3 UR8, UPT, UPT, UR21, 0x6200, URZ ;  /* 0x0000620015088890 */ /* 0x000fe2000fffe0ff */
[----:B------:R-:W-:Y:S01]  /*5f90*/  R2UR UR16, R58 ;  /* 0x000000003a1072ca */ /* 0x000fe200000e0000 */
[----:B------:R-:W-:Y:S01]  /*5fa0*/  VOTEU.ALL UP0, P1 ;  /* 0x0000000000ff7886 */ /* 0x000fe20000800000 */
[----:B------:R-:W-:Y:S01]  /*5fb0*/  @!P1 R2UR UR4, R0 ;  /* 0x00000000000492ca */ /* 0x000fe200000e0000 */
[----:B------:R-:W-:Y:S01]  /*5fc0*/  UMOV UR9, UR17 ;  /* 0x0000001100097c82 */ /* 0x000fe20008000000 */
[----:B------:R-:W-:Y:S01]  /*5fd0*/  UMOV UR11, UR43 ;  /* 0x0000002b000b7c82 */ /* 0x000fe20008000000 */
[----:B------:R-:W-:Y:S01]  /*5fe0*/  UMOV UR12, UR36 ;  /* 0x00000024000c7c82 */ /* 0x000fe20008000000 */
[C---:B------:R-:W-:Y:S01]  /*5ff0*/  ISETP.NE.AND P0, PT, R14.reuse, 0x2, PT ;  /* 0x000000020e00780c */ /* 0x040fe20003f05270 */
[----:B------:R-:W-:Y:S01]  /*6000*/  UPLOP3.LUT UP1, UPT, UPT, UPT, UPT, 0x80, 0x8 ;  /* 0x000000000008789c */ /* 0x000fe20003f2f070 */
[----:B------:R-:W-:Y:S01]  /*6010*/  IMAD.U32 R8, RZ, RZ, UR5 ;  /* 0x00000005ff087e24 */ /* 0x000fe2000f8e00ff */
[----:B------:R-:W-:Y:S01]  /*6020*/  UMOV UR36, UR38 ;  /* 0x0000002600247c82 */ /* 0x000fe20008000000 */
[----:B------:R-:W-:Y:S01]  /*6030*/  SEL R0, RZ, 0x1, P0 ;  /* 0x00000001ff007807 */ /* 0x000fe20000000000 */
[----:B------:R-:W-:Y:S01]  /*6040*/  UIADD3 UR20, UPT, UPT, UR13, UR18, URZ ;  /* 0x000000120d147290 */ /* 0x000fe2000fffe0ff */
[----:B------:R-:W-:Y:S01]  /*6050*/  SEL R14, R14, RZ, P0 ;  /* 0x000000ff0e0e7207 */ /* 0x000fe20000000000 */
[----:B------:R-:W-:Y:S01]  /*6060*/  UIADD3 UR16, UPT, UPT, UR14, UR16, URZ ;  /* 0x000000100e107290 */ /* 0x000fe2000fffe0ff */
[----:B------:R-:W-:Y:S01]  /*6070*/  LOP3.LUT R13, R13, R0, RZ, 0x3c, !PT ;  /* 0x000000000d0d7212 */ /* 0x000fe200078e3cff */
[----:B------:R-:W-:Y:S01]  /*6080*/  IMAD.U32 R9, RZ, RZ, UR4 ;  /* 0x00000004ff097e24 */ /* 0x000fe2000f8e00ff */
[----:B------:R-:W-:Y:S04]  /*6090*/  @!P1 R2UR UR4, R8 ;  /* 0x00000000080492ca */ /* 0x000fe800000e0000 */
[----:B------:R-:W-:Y:S11]  /*60a0*/  @!P1 R2UR UR5, R9 ;  /* 0x00000000090592ca */ /* 0x000ff600000e0000 */
[----:B------:R-:W-:Y:S02]  /*60b0*/  @!UPT UIADD3 URZ, UPT, UPT, URZ, URZ, URZ ;  /* 0x000000fffffff290 */ /* 0x000fe4000fffe0ff */
[----:B------:R2:W-:Y:S01]  /*60c0*/  @!UP0 UTMALDG.3D [UR8], [UR4], desc[UR6] ;  /* 0x00000608040085b4 */ /* 0x0005e20008011000 */
[----:B------:R2:W-:Y:S01]  /*60d0*/  @!P1 SYNCS.ARRIVE.TRANS64.RED.A0TR RZ, [UR21+0x98], R7 ;  /* 0x00009807ffff99a7 */ /* 0x0005e20008300415 */
[----:B------:R-:W-:Y:S01]  /*60e0*/  SYNCS.ARRIVE.TRANS64.RED.A1T0 RZ, [UR29], RZ ;  /* 0x000000ffffff79a7 */ /* 0x000fe2000810041d */
[----:B------:R-:W-:Y:S05]  /*60f0*/  BRA.U UP2, `(.L_x_104) ;  /* 0xffffffed02007547 */ /* 0x000fea000b83ffff */
[----:B------:R-:W3:Y:S02]  /*6100*/  SYNCS.PHASECHK.TRANS64.TRYWAIT P0, [UR21+0xa0], R10 ;  /* 0x0000a00aff0075a7 */ /* 0x000ee40008001115 */
[----:B---3--:R-:W-:Y:S05]  /*6110*/  @!P0 BRA `(.L_x_105) ;  /* 0x0000005c00188947 */ /* 0x008fea0003800000 */
.L_x_246:
[----:B------:R-:W4:Y:S02]  /*6120*/  SYNCS.PHASECHK.TRANS64.TRYWAIT P0, [UR21+0xa8], R10 ;  /* 0x0000a80aff0075a7 */ /* 0x000f240008001115 */
[----:B----4-:R-:W-:Y:S05]  /*6130*/  @!P0 BRA `(.L_x_106) ;  /* 0x0000005c00288947 */ /* 0x010fea0003800000 */
.L_x_248:
[----:B------:R-:W4:Y:S01]  /*6140*/  SYNCS.PHASECHK.TRANS64.TRYWAIT P0, [UR21+0xb0], R10 ;  /* 0x0000b00aff0075a7 */ /* 0x000f220008001115 */
[----:B---3--:R-:W-:Y:S01]  /*6150*/  HFMA2 R0, -RZ, RZ, 0, 5.9604644775390625e-08 ;  /* 0x00000001ff007431 */ /* 0x008fe200000001ff */
[----:B----4-:R-:W-:Y:S06]  /*6160*/  @!P0 BRA `(.L_x_107) ;  /* 0x0000005c00348947 */ /* 0x010fec0003800000 */
.L_x_250:
[----:B---3--:R-:W-:Y:S02]  /*6170*/  MOV R2, UR21 ;  /* 0x0000001500027c02 */ /* 0x008fe40008000f00 */
[----:B------:R-:W-:-:S07]  /*6180*/  SHF.L.U32 R0, R0, 0x1f, RZ ;  /* 0x0000001f00007819 */ /* 0x000fce00000006ff */
.L_x_108:
[----:B---3--:R3:W4:Y:S02]  /*6190*/  SYNCS.PHASECHK.TRANS64.TRYWAIT P0, [R2+URZ+0xb8], R0 ;  /* 0x0000b800020075a7 */ /* 0x00872400080011ff */
[----:B----4-:R-:W-:Y:S05]  /*61a0*/  @!P0 NANOSLEEP.SYNCS 0x989680 ;  /* 0x009896800000895d */ /* 0x010fea0003900000 */
[----:B------:R-:W4:Y:S02]  /*61b0*/  @!P0 SYNCS.PHASECHK.TRANS64 P0, [R2+URZ+0xb8], R0 ;  /* 0x0000b800020085a7 */ /* 0x000f2400080010ff */
[----:B-12-4-:R-:W-:Y:S05]  /*61c0*/  @P0 EXIT ;  /* 0x000000000000094d */ /* 0x016fea0003800000 */
[----:B------:R-:W-:Y:S05]  /*61d0*/  BRA `(.L_x_108) ;  /* 0xfffffffc00ec7947 */ /* 0x000fea000383ffff */
.L_x_89:
[----:B------:R-:W-:-:S06]  /*61e0*/  UISETP.GE.AND UP0, UPT, UR21, 0x4, UPT ;  /* 0x000000041500788c */ /* 0x000fcc000bf06270 */
[----:B------:R-:W-:-:S13]  /*61f0*/  PLOP3.LUT P0, PT, PT, PT, UP0, 0x80, 0x8 ;  /* 0x000000000008781c */ /* 0x000fda0003f0f008 */
[----:B------:R-:W-:Y:S05]  /*6200*/  @!P0 EXIT ;  /* 0x000000000000894d */ /* 0x000fea0003800000 */
[----:B------:R-:W1:Y:S08]  /*6210*/  S2UR UR4, SR_CgaCtaId ;  /* 0x00000000000479c3 */ /* 0x000e700000008800 */
[----:B------:R-:W-:Y:S01]  /*6220*/  BAR.SYNC.DEFER_BLOCKING 0x6, 0xa0 ;  /* 0x0182800000007b1d */ /* 0x000fe20000010000 */
[C---:B------:R-:W-:Y:S01]  /*6230*/  IMAD.SHL.U32 R67, R68.reuse, 0x10, RZ ;  /* 0x0000001044437824 */ /* 0x040fe200078e00ff */
[C---:B------:R-:W-:Y:S01]  /*6240*/  SHF.L.U32 R23, R68.reuse, 0x10, RZ ;  /* 0x0000001044177819 */ /* 0x040fe200000006ff */
[C---:B------:R-:W-:Y:S01]  /*6250*/  IMAD.SHL.U32 R4, R68.reuse, 0x2, RZ ;  /* 0x0000000244047824 */ /* 0x040fe200078e00ff */
[----:B------:R-:W-:Y:S01]  /*6260*/  LOP3.LUT R69, R68, 0x60, RZ, 0xc0, !PT ;  /* 0x0000006044457812 */ /* 0x000fe200078ec0ff */
[----:B------:R-:W-:Y:S01]  /*6270*/  HFMA2 R63, -RZ, RZ, 0, 0 ;  /* 0x00000000ff3f7431 */ /* 0x000fe200000001ff */
[----:B------:R-:W-:-:S02]  /*6280*/  UMOV UR43, 0x400 ;  /* 0x00000400002b7882 */ /* 0x000fc40000000000 */
[----:B------:R-:W2:Y:S01]  /*6290*/  LDC.64 R52, c[0x0][0x888] ;  /* 0x00022200ff347b82 */ /* 0x000ea20000000a00 */
[----:B------:R-:W-:Y:S01]  /*62a0*/  LOP3.LUT R5, R67, 0x60, RZ, 0xc0, !PT ;  /* 0x0000006043057812 */ /* 0x000fe200078ec0ff */
[----:B------:R-:W-:Y:S01]  /*62b0*/  IMAD.MOV.U32 R22, RZ, RZ, RZ ;  /* 0x000000ffff167224 */ /* 0x000fe200078e00ff */
[----:B------:R-:W-:Y:S01]  /*62c0*/  LOP3.LUT R66, R68, 0x2, RZ, 0xc0, !PT ;  /* 0x0000000244427812 */ /* 0x000fe200078ec0ff */
[----:B------:R-:W-:Y:S01]  /*62d0*/  IMAD.MOV.U32 R61, RZ, RZ, RZ ;  /* 0x000000ffff3d7224 */ /* 0x000fe200078e00ff */
[----:B------:R-:W-:Y:S01]  /*62e0*/  LOP3.LUT R4, R5, 0xc, R4, 0xf8, !PT ;  /* 0x0000000c05047812 */ /* 0x000fe200078ef804 */
[----:B------:R-:W3:Y:S01]  /*62f0*/  LDCU UR62, c[0x0][0x370] ;  /* 0x00006e00ff3e77ac */ /* 0x000ee20008000800 */
[----:B------:R-:W-:Y:S01]  /*6300*/  LOP3.LUT R23, R23, 0x600000, RZ, 0xc0, !PT ;  /* 0x0060000017177812 */ /* 0x000fe200078ec0ff */
[----:B------:R-:W4:Y:S01]  /*6310*/  LDC.64 R54, c[0x0][0x890] ;  /* 0x00022400ff367b82 */ /* 0x000f220000000a00 */
[----:B------:R-:W-:Y:S01]  /*6320*/  LOP3.LUT R67, R4, 0x790, R67, 0xf8, !PT ;  /* 0x0000079004437812 */ /* 0x000fe200078ef843 */
[----:B------:R-:W2:Y:S01]  /*6330*/  LDCU.64 UR54, c[0x0][0x348] ;  /* 0x00006900ff3677ac */ /* 0x000ea20008000a00 */
[----:B------:R-:W-:-:S02]  /*6340*/  LOP3.LUT R68, R68, 0x4, RZ, 0xc0, !PT ;  /* 0x0000000444447812 */ /* 0x000fc400078ec0ff */
[----:B------:R-:W-:Y:S01]  /*6350*/  MOV R64, RZ ;  /* 0x000000ff00407202 */ /* 0x000fe20000000f00 */
[----:B------:R-:W2:Y:S02]  /*6360*/  LDCU UR42, c[0x0][0xb0c] ;  /* 0x00016180ff2a77ac */ /* 0x000ea40008000800 */
[----:B------:R-:W2:Y:S01]  /*6370*/  LDC.64 R50, c[0x0][0x8b0] ;  /* 0x00022c00ff327b82 */ /* 0x000ea20000000a00 */
[----:B-1----:R-:W-:Y:S01]  /*6380*/  ULEA UR43, UR4, UR43, 0x18 ;  /* 0x0000002b042b7291 */ /* 0x002fe2000f8ec0ff */
[----:B------:R-:W1:Y:S06]  /*6390*/  LDCU UR39, c[0x0][0xb30] ;  /* 0x00016600ff2777ac */ /* 0x000e6c0008000800 */
[----:B------:R-:W1:Y:S01]  /*63a0*/  LDC.64 R48, c[0x0][0x8a8] ;  /* 0x00022a00ff307b82 */ /* 0x000e620000000a00 */
[----:B------:R-:W-:Y:S01]  /*63b0*/  UIADD3 UR4, UPT, UPT, UR43, 0x200, URZ ;  /* 0x000002002b047890 */ /* 0x000fe2000fffe0ff */
[----:B------:R-:W3:Y:S01]  /*63c0*/  LDS R0, [UR43+0x180] ;  /* 0x0001802bff007984 */ /* 0x000ee20008000800 */
[----:B------:R-:W1:Y:S04]  /*63d0*/  LDCU.64 UR60, c[0x0][0x888] ;  /* 0x00011100ff3c77ac */ /* 0x000e680008000a00 */
[----:B------:R-:W-:Y:S01]  /*63e0*/  IMAD.U32 R59, RZ, RZ, UR4 ;  /* 0x00000004ff3b7e24 */ /* 0x000fe2000f8e00ff */
[----:B------:R-:W1:Y:S04]  /*63f0*/  LDCU.64 UR40, c[0x0][0xb28] ;  /* 0x00016500ff2877ac */ /* 0x000e680008000a00 */
[----:B------:R-:W-:Y:S01]  /*6400*/  LEA R67, R67, R59, 0x2 ;  /* 0x0000003b43437211 */ /* 0x000fe200078e10ff */
[----:B------:R-:W1:Y:S04]  /*6410*/  LDCU.128 UR56, c[0x0][0xb10] ;  /* 0x00016200ff3877ac */ /* 0x000e680008000c00 */
[--C-:B------:R-:W-:Y:S01]  /*6420*/  IMAD R66, R66, -0x10, R67.reuse ;  /* 0xfffffff042427824 */ /* 0x100fe200078e0243 */
[----:B------:R-:W1:Y:S01]  /*6430*/  LDCU UR53, c[0x0][0x374] ;  /* 0x00006e80ff3577ac */ /* 0x000e620008000800 */
[----:B------:R-:W-:Y:S01]  /*6440*/  IMAD R65, R68, -0x10, R67 ;  /* 0xfffffff044417824 */ /* 0x000fe200078e0243 */
[----:B------:R-:W-:Y:S01]  /*6450*/  UMOV UR52, URZ ;  /* 0x000000ff00347c82 */ /* 0x000fe20008000000 */
[----:B------:R-:W-:Y:S01]  /*6460*/  UMOV UR47, URZ ;  /* 0x000000ff002f7c82 */ /* 0x000fe20008000000 */
[----:B--234-:R-:W-:-:S07]  /*6470*/  IMAD.IADD R23, R0, 0x1, R23 ;  /* 0x0000000100177824 */ /* 0x01cfce00078e0217 */
.L_x_184:
[----:B------:R-:W-:Y:S02]  /*6480*/  LEA R3, R61, UR43, 0x3 ;  /* 0x0000002b3d037c11 */ /* 0x000fe4000f8e18ff */
[----:B------:R-:W-:Y:S02]  /*6490*/  SHF.L.U32 R0, R63, 0x1f, RZ ;  /* 0x0000001f3f007819 */ /* 0x000fe400000006ff */
[----:B-1----:R-:W-:Y:S02]  /*64a0*/  LEA R4, R61, UR43, 0x4 ;  /* 0x0000002b3d047c11 */ /* 0x002fe4000f8e20ff */
[----:B--2---:R-:W2:Y:S02]  /*64b0*/  SYNCS.PHASECHK.TRANS64.TRYWAIT P0, [R3+URZ+0xd0], R0 ;  /* 0x0000d000030075a7 */ /* 0x004ea400080011ff */
[----:B--2---:R-:W-:Y:S05]  /*64c0*/  @!P0 BRA `(.L_x_109) ;  /* 0x0000005800748947 */ /* 0x004fea0003800000 */
.L_x_251:
        /* <DEDUP_REMOVED lines=11> */
[----:B------:R-:W-:Y:S01]  /*6580*/  PLOP3.LUT P0, PT, PT, PT, UP1, 0x80, 0x8 ;  /* 0x000000000008781c */ /* 0x000fe20003f0f018 */
[----:B------:R-:W-:Y:S06]  /*6590*/  UP2UR UR4, UPR, URZ, 0x2 ;  /* 0x00000002ff047883 */ /* 0x000fec0008000000 */
[----:B------:R-:W-:Y:S06]  /*65a0*/  IMAD.U32 R70, RZ, RZ, UR4 ;  /* 0x00000004ff467e24 */ /* 0x000fec000f8e00ff */
        /* <DEDUP_REMOVED lines=13> */
[----:B------:R-:W3:Y:S01]  /*6680*/  LDCU UR12, c[0x0][0xb20] ;  /* 0x00016400ff0c77ac */ /* 0x000ee20008000800 */
[----:B-1----:R-:W-:Y:S02]  /*6690*/  UIMAD.WIDE.U32 UR4, UR53, UR59, URZ ;  /* 0x0000003b350472a5 */ /* 0x002fe4000f8e00ff */
[----:B------:R-:W-:Y:S02]  /*66a0*/  UIMAD.WIDE.U32 UR6, UR62, UR56, URZ ;  /* 0x000000383e0672a5 */ /* 0x000fe4000f8e00ff */
[----:B------:R-:W-:Y:S02]  /*66b0*/  UISETP.NE.AND UP0, UPT, UR58, 0x1, UPT ;  /* 0x000000013a00788c */ /* 0x000fe4000bf05270 */
[----:B------:R-:W-:Y:S02]  /*66c0*/  UIMAD.WIDE.U32 UR8, UR37, UR59, URZ ;  /* 0x0000003b250872a5 */ /* 0x000fe4000f8e00ff */
[----:B------:R-:W-:Y:S02]  /*66d0*/  UIMAD.WIDE.U32 UR10, UR38, UR56, URZ ;  /* 0x00000038260a72a5 */ /* 0x000fe4000f8e00ff */
[----:B------:R-:W-:Y:S02]  /*66e0*/  UISETP.NE.AND UP1, UPT, UR42, 0x1, UPT ;  /* 0x000000012a00788c */ /* 0x000fe4000bf25270 */
[----:B------:R-:W-:Y:S01]  /*66f0*/  UISETP.NE.AND UP2, UPT, UR45, 0x1, UPT ;  /* 0x000000012d00788c */ /* 0x000fe2000bf45270 */
[----:B------:R-:W-:Y:S02]  /*6700*/  UMOV UR4, UR5 ;  /* 0x0000000500047c82 */ /* 0x000fe40008000000 */
[----:B---3--:R-:W-:Y:S03]  /*6710*/  USHF.R.U32.HI UR5, URZ, UR12, UR4 ;  /* 0x0000000cff057299 */ /* 0x008fe60008011604 */
[----:B------:R-:W-:Y:S02]  /*6720*/  UMOV UR4, UR7 ;  /* 0x0000000700047c82 */ /* 0x000fe40008000000 */
[----:B------:R-:W-:Y:S02]  /*6730*/  USHF.R.U32.HI UR7, URZ, UR57, UR4 ;  /* 0x00000039ff077299 */ /* 0x000fe40008011604 */
[----:B------:R-:W-:Y:S02]  /*6740*/  USEL UR4, UR53, UR5, !UP0 ;  /* 0x0000000535047287 */ /* 0x000fe4000c000000 */
[----:B------:R-:W-:Y:S01]  /*6750*/  USEL UR7, UR62, UR7, !UP1 ;  /* 0x000000073e077287 */ /* 0x000fe2000c800000 */
[----:B------:R-:W-:Y:S01]  /*6760*/  UMOV UR5, UR9 ;  /* 0x0000000900057c82 */ /* 0x000fe20008000000 */
[----:B------:R-:W-:Y:S02]  /*6770*/  UIMAD.WIDE.U32 UR8, UR4, UR40, URZ ;  /* 0x00000028040872a5 */ /* 0x000fe4000f8e00ff */
[----:B------:R-:W-:Y:S03]  /*6780*/  USHF.R.U32.HI UR6, URZ, UR12, UR5 ;  /* 0x0000000cff067299 */ /* 0x000fe60008011605 */
[----:B------:R-:W-:Y:S01]  /*6790*/  UMOV UR5, UR11 ;  /* 0x0000000b00057c82 */ /* 0x000fe20008000000 */
[----:B------:R-:W-:Y:S02]  /*67a0*/  UIMAD.WIDE.U32 UR10, UR7, UR40, URZ ;  /* 0x00000028070a72a5 */ /* 0x000fe4000f8e00ff */
[----:B------:R-:W-:Y:S02]  /*67b0*/  USHF.R.U32.HI UR12, URZ, UR57, UR5 ;  /* 0x00000039ff0c7299 */ /* 0x000fe40008011605 */
[----:B------:R-:W-:Y:S01]  /*67c0*/  USEL UR6, UR37, UR6, !UP0 ;  /* 0x0000000625067287 */ /* 0x000fe2000c000000 */
[----:B------:R-:W-:Y:S02]  /*67d0*/  UMOV UR5, UR9 ;  /* 0x0000000900057c82 */ /* 0x000fe40008000000 */
[----:B------:R-:W-:Y:S01]  /*67e0*/  UMOV UR10, UR11 ;  /* 0x0000000b000a7c82 */ /* 0x000fe20008000000 */
[----:B------:R-:W-:Y:S02]  /*67f0*/  @UP2 USHF.R.U32.HI UR4, URZ, UR41, UR5 ;  /* 0x00000029ff042299 */ /* 0x000fe40008011605 */
[----:B------:R-:W-:Y:S02]  /*6800*/  @UP2 USHF.R.U32.HI UR7, URZ, UR41, UR10 ;  /* 0x00000029ff072299 */ /* 0x000fe4000801160a */
[----:B------:R-:W-:Y:S02]  /*6810*/  UIMAD UR4, UR45, UR4, URZ ;  /* 0x000000042d0472a4 */ /* 0x000fe4000f8e02ff */
        /* <DEDUP_REMOVED lines=8> */
[----:B------:R-:W-:Y:S02]  /*68a0*/  USEL UR11, UR6, UR4, !UP2 ;  /* 0x00000004060b7287 */ /* 0x000fe4000d000000 */
[----:B------:R-:W-:Y:S02]  /*68b0*/  UIADD3 UR8, UPT, UPT, -UR5, URZ, URZ ;  /* 0x000000ff05087290 */ /* 0x000fe4000fffe1ff */
[----:B------:R-:W-:Y:S01]  /*68c0*/  UIADD3 UR10, UPT, UPT, -UR11, URZ, URZ ;  /* 0x000000ff0b0a7290 */ /* 0x000fe2000fffe1ff */
[----:B------:R-:W-:Y:S01]  /*68d0*/  @!UP0 UMOV UR4, UR9 ;  /* 0x0000000900048c82 */ /* 0x000fe20008000000 */
[----:B------:R-:W-:Y:S02]  /*68e0*/  UIADD3 UR9, UPT, UPT, -UR6, URZ, URZ ;  /* 0x000000ff06097290 */ /* 0x000fe4000fffe1ff */
[----:B------:R-:W-:Y:S02]  /*68f0*/  @!UP0 USHF.R.U32.HI UR4, URZ, UR41, UR4 ;  /* 0x00000029ff048299 */ /* 0x000fe40008011604 */
[----:B------:R-:W-:Y:S02]  /*6900*/  UIMAD UR10, UR45, UR10, UR6 ;  /* 0x0000000a2d0a72a4 */ /* 0x000fe4000f8e0206 */
[----:B------:R-:W-:Y:S04]  /*6910*/  @!UP0 USEL UR4, UR5, UR4, !UP2 ;  /* 0x0000000405048287 */ /* 0x000fe8000d000000 */
[----:B------:R-:W-:Y:S02]  /*6920*/  @!UP0 UIMAD UR10, UR7, UR10, UR4 ;  /* 0x0000000a070a82a4 */ /* 0x000fe4000f8e0204 */
[----:B------:R-:W-:Y:S02]  /*6930*/  @!UP0 UIADD3 UR11, UPT, UPT, UR11, -UR4, URZ ;  /* 0x800000040b0b8290 */ /* 0x000fe4000fffe0ff */
[----:B------:R-:W-:Y:S02]  /*6940*/  UIMAD UR7, UR42, UR8, UR38 ;  /* 0x000000082a0772a4 */ /* 0x000fe4000f8e0226 */
[----:B------:R-:W-:Y:S02]  /*6950*/  @!UP0 UIMAD UR6, UR11, UR45, UR5 ;  /* 0x0000002d0b0682a4 */ /* 0x000fe4000f8e0205 */
[----:B------:R-:W-:Y:S01]  /*6960*/  UIMAD UR4, UR58, UR9, UR37 ;  /* 0x000000093a0472a4 */ /* 0x000fe2000f8e0225 */
[----:B------:R-:W-:Y:S02]  /*6970*/  @!UP0 UMOV UR5, UR10 ;  /* 0x0000000a00058c82 */ /* 0x000fe40008000000 */
[----:B------:R-:W-:Y:S02]  /*6980*/  UIMAD UR38, UR5, UR42, UR7 ;  /* 0x0000002a052672a4 */ /* 0x000fe4000f8e0207 */
[----:B------:R-:W-:Y:S11]  /*6990*/  UIMAD UR37, UR6, UR58, UR4 ;  /* 0x0000003a062572a4 */ /* 0x000ff6000f8e0204 */
[----:B------:R-:W-:Y:S01]  /*69a0*/  @!UPT UIADD3 URZ, UPT, UPT, URZ, URZ, URZ ;  /* 0x000000fffffff290 */ /* 0x000fe2000fffe0ff */
.L_x_110:
[----:B-1----:R-:W-:Y:S01]  /*69b0*/  UISETP.NE.AND UP0, UPT, UR39, 0x1, UPT ;  /* 0x000000012700788c */ /* 0x002fe2000bf05270 */
[----:B------:R-:W-:Y:S01]  /*69c0*/  LOP3.LUT P0, RZ, R59, 0x1b0, RZ, 0xc0, !PT ;  /* 0x000001b03bff7812 */ /* 0x000fe2000780c0ff */
[----:B------:R-:W-:Y:S01]  /*69d0*/  USHF.L.U32 UR50, UR16, 0x7, URZ ;  /* 0x0000000710327899 */ /* 0x000fe200080006ff */
[----:B------:R-:W-:Y:S01]  /*69e0*/  BSSY.RECONVERGENT B6, `(.L_x_111) ;  /* 0x0000034000067945 */ /* 0x000fe20003800200 */
[----:B------:R-:W-:Y:S01]  /*69f0*/  USHF.L.U32 UR49, UR20, 0x7, URZ ;  /* 0x0000000714317899 */ /* 0x000fe200080006ff */
[----:B------:R-:W-:Y:S06]  /*6a00*/  IADD3 R61, PT, PT, R61, 0x1, RZ ;  /* 0x000000013d3d7810 */ /* 0x000fec0007ffe0ff */
[----:B------:R-:W1:Y:S01]  /*6a10*/  @!UP0 LDCU.128 UR12, c[0x0][0xb10] ;  /* 0x00016200ff0c87ac */ /* 0x000e620008000c00 */
[----:B------:R-:W3:Y:S01]  /*6a20*/  @!UP0 LDCU UR5, c[0x0][0xb0c] ;  /* 0x00016180ff0587ac */ /* 0x000ee20008000800 */
[----:B------:R-:W4:Y:S01]  /*6a30*/  @!UP0 LDCU UR10, c[0x0][0xb20] ;  /* 0x00016400ff0a87ac */ /* 0x000f220008000800 */
[----:B-1----:R-:W-:Y:S02]  /*6a40*/  UIMAD.WIDE.U32 UR8, UR38, UR12, URZ ;  /* 0x0000000c260872a5 */ /* 0x002fe4000f8e00ff */
[----:B------:R-:W-:Y:S02]  /*6a50*/  UIMAD.WIDE.U32 UR6, UR37, UR15, URZ ;  /* 0x0000000f250672a5 */ /* 0x000fe4000f8e00ff */
[----:B------:R-:W-:Y:S03]  /*6a60*/  @!UP0 UISETP.NE.AND UP1, UPT, UR14, 0x1, UPT ;  /* 0x000000010e00888c */ /* 0x000fe6000bf25270 */
[----:B------:R-:W-:Y:S01]  /*6a70*/  @!UP0 UMOV UR4, UR9 ;  /* 0x0000000900048c82 */ /* 0x000fe20008000000 */
[----:B---3--:R-:W-:Y:S02]  /*6a80*/  @!UP0 UISETP.NE.AND UP2, UPT, UR5, 0x1, UPT ;  /* 0x000000010500888c */ /* 0x008fe4000bf45270 */
[----:B------:R-:W-:Y:S01]  /*6a90*/  @!UP0 USHF.R.U32.HI UR4, URZ, UR13, UR4 ;  /* 0x0000000dff048299 */ /* 0x000fe20008011604 */
[----:B------:R-:W-:Y:S02]  /*6aa0*/  @!UP0 UMOV UR6, UR7 ;  /* 0x0000000700068c82 */ /* 0x000fe40008000000 */
[----:B----4-:R-:W-:Y:S02]  /*6ab0*/  @!UP0 USHF.R.U32.HI UR6, URZ, UR10, UR6 ;  /* 0x0000000aff068299 */ /* 0x010fe40008011606 */
[----:B------:R-:W-:Y:S02]  /*6ac0*/  @!UP0 USEL UR7, UR38, UR4, !UP2 ;  /* 0x0000000426078287 */ /* 0x000fe4000d000000 */
[----:B------:R-:W-:Y:S04]  /*6ad0*/  @!UP0 USEL UR6, UR37, UR6, !UP1 ;  /* 0x0000000625068287 */ /* 0x000fe8000c800000 */
[----:B------:R-:W-:Y:S02]  /*6ae0*/  @!UP0 UIADD3 UR4, UPT, UPT, -UR7, UR6, URZ ;  /* 0x0000000607048290 */ /* 0x000fe4000fffe1ff */
[----:B------:R-:W-:Y:S02]  /*6af0*/  @!UP0 UIADD3 UR6, UPT, UPT, UR7, -UR6, URZ ;  /* 0x8000000607068290 */ /* 0x000fe4000fffe0ff */
[----:B------:R-:W-:Y:S02]  /*6b00*/  @!UP0 UIMAD UR38, UR4, UR5, UR38 ;  /* 0x00000005042682a4 */ /* 0x000fe4000f8e0226 */
[----:B------:R-:W-:Y:S01]  /*6b10*/  @!UP0 UIMAD UR37, UR6, UR14, UR37 ;  /* 0x0000000e062582a4 */ /* 0x000fe2000f8e0225 */
[----:B------:R-:W-:Y:S11]  /*6b20*/  @!P0 BRA `(.L_x_112) ;  /* 0x00000000007c8947 */ /* 0x000ff60003800000 */
[----:B------:R-:W1:Y:S01]  /*6b30*/  LDCU.64 UR8, c[0x4][0x80] ;  /* 0x01001000ff0877ac */ /* 0x000e620008000a00 */
[----:B------:R-:W-:Y:S01]  /*6b40*/  MOV R2, 0x0 ;  /* 0x0000000000027802 */ /* 0x000fe20000000f00 */
[----:B------:R-:W-:Y:S02]  /*6b50*/  HFMA2 R12, -RZ, RZ, 0, 5.9604644775390625e-08 ;  /* 0x00000001ff0c7431 */ /* 0x000fe400000001ff */
[----:B------:R-:W-:Y:S01]  /*6b60*/  IMAD.MOV.U32 R8, RZ, RZ, 0x70 ;  /* 0x00000070ff087424 */ /* 0x000fe200078e00ff */
[----:B------:R3:W4:Y:S01]  /*6b70*/  LDC.64 R14, c[0x4][R2] ;  /* 0x01000000020e7b82 */ /* 0x0007220000000a00 */
[----:B------:R-:W2:Y:S01]  /*6b80*/  LDCU.64 UR6, c[0x4][0x88] ;  /* 0x01001100ff0677ac */ /* 0x000ea20008000a00 */
[----:B------:R-:W-:Y:S01]  /*6b90*/  IMAD.MOV.U32 R13, RZ, RZ, RZ ;  /* 0x000000ffff0d7224 */ /* 0x000fe200078e00ff */
[----:B------:R-:W2:Y:S01]  /*6ba0*/  LDCU.64 UR4, c[0x4][0x8] ;  /* 0x01000100ff0477ac */ /* 0x000ea20008000a00 */
[----:B-1----:R-:W-:Y:S01]  /*6bb0*/  MOV R5, UR9 ;  /* 0x0000000900057c02 */ /* 0x002fe20008000f00 */
[----:B------:R-:W-:Y:S01]  /*6bc0*/  IMAD.U32 R4, RZ, RZ, UR8 ;  /* 0x00000008ff047e24 */ /* 0x000fe2000f8e00ff */
[----:B--2---:R-:W-:Y:S01]  /*6bd0*/  MOV R7, UR7 ;  /* 0x0000000700077c02 */ /* 0x004fe20008000f00 */
[----:B------:R-:W-:Y:S01]  /*6be0*/  IMAD.U32 R6, RZ, RZ, UR6 ;  /* 0x00000006ff067e24 */ /* 0x000fe2000f8e00ff */
[----:B------:R-:W-:Y:S01]  /*6bf0*/  MOV R11, UR5 ;  /* 0x00000005000b7c02 */ /* 0x000fe20008000f00 */
[----:B------:R-:W-:Y:S02]  /*6c00*/  IMAD.U32 R10, RZ, RZ, UR4 ;  /* 0x00000004ff0a7e24 */ /* 0x000fe4000f8e00ff */
[----:B------:R-:W-:Y:S07]  /*6c10*/  LEPC R20, `(.L_x_113) ;  /* 0x000000001014794e */ /* 0x000fee0000000000 */
[----:B---345:R-:W-:Y:S05]  /*6c20*/  CALL.ABS.NOINC R14 ;  /* 0x000000000e007343 */ /* 0x038fea0003c00000 */
.L_x_113:
[----:B------:R-:W1:Y:S01]  /*6c30*/  LDCU.64 UR8, c[0x4][0x80] ;  /* 0x01001000ff0877ac */ /* 0x000e620008000a00 */
[----:B------:R-:W2:Y:S01]  /*6c40*/  LDC.64 R2, c[0x4][R2] ;  /* 0x0100000002027b82 */ /* 0x000ea20000000a00 */
[----:B------:R-:W-:Y:S02]  /*6c50*/  HFMA2 R12, -RZ, RZ, 0, 5.9604644775390625e-08 ;  /* 0x00000001ff0c7431 */ /* 0x000fe400000001ff */
[----:B------:R-:W-:Y:S02]  /*6c60*/  IMAD.MOV.U32 R8, RZ, RZ, 0x70 ;  /* 0x00000070ff087424 */ /* 0x000fe400078e00ff */
[----:B------:R-:W-:Y:S01]  /*6c70*/  IMAD.MOV.U32 R13, RZ, RZ, RZ ;  /* 0x000000ffff0d7224 */ /* 0x000fe200078e00ff */
[----:B------:R-:W3:Y:S01]  /*6c80*/  LDCU.64 UR6, c[0x4][0x88] ;  /* 0x01001100ff0677ac */ /* 0x000ee20008000a00 */
[----:B------:R-:W4:Y:S01]  /*6c90*/  LDCU.64 UR4, c[0x4][0x8] ;  /* 0x01000100ff0477ac */ /* 0x000f220008000a00 */
[----:B-1----:R-:W-:Y:S02]  /*6ca0*/  MOV R4, UR8 ;  /* 0x0000000800047c02 */ /* 0x002fe40008000f00 */
[----:B------:R-:W-:Y:S02]  /*6cb0*/  MOV R5, UR9 ;  /* 0x0000000900057c02 */ /* 0x000fe40008000f00 */
[----:B---3--:R-:W-:Y:S01]  /*6cc0*/  MOV R7, UR7 ;  /* 0x0000000700077c02 */ /* 0x008fe20008000f00 */
[----:B------:R-:W-:Y:S01]  /*6cd0*/  IMAD.U32 R6, RZ, RZ, UR6 ;  /* 0x00000006ff067e24 */ /* 0x000fe2000f8e00ff */
[----:B----4-:R-:W-:Y:S01]  /*6ce0*/  MOV R11, UR5 ;  /* 0x00000005000b7c02 */ /* 0x010fe20008000f00 */
[----:B------:R-:W-:Y:S02]  /*6cf0*/  IMAD.U32 R10, RZ, RZ, UR4 ;  /* 0x00000004ff0a7e24 */ /* 0x000fe4000f8e00ff */
[----:B------:R-:W-:Y:S07]  /*6d00*/  LEPC R20, `(.L_x_112) ;  /* 0x000000001014794e */ /* 0x000fee0000000000 */
[----:B--2---:R-:W-:Y:S05]  /*6d10*/  CALL.ABS.NOINC R2 ;  /* 0x0000000002007343 */ /* 0x004fea0003c00000 */
.L_x_112:
[----:B------:R-:W-:Y:S05]  /*6d20*/  BSYNC.RECONVERGENT B6 ;  /* 0x0000000000067941 */ /* 0x000fea0003800200 */
.L_x_111:
[----:B------:R-:W-:Y:S02]  /*6d30*/  ISETP.NE.U32.AND P0, PT, RZ, UR60, PT ;  /* 0x0000003cff007c0c */ /* 0x000fe4000bf05070 */
[C---:B------:R-:W-:Y:S02]  /*6d40*/  ISETP.NE.U32.AND P1, PT, R54.reuse, RZ, PT ;  /* 0x000000ff3600720c */ /* 0x040fe40003f25070 */
[----:B------:R-:W-:Y:S02]  /*6d50*/  ISETP.NE.U32.AND P4, PT, R54, RZ, PT ;  /* 0x000000ff3600720c */ /* 0x000fe40003f85070 */
[----:B------:R-:W-:Y:S02]  /*6d60*/  ISETP.NE.AND.EX P0, PT, RZ, UR61, PT, P0 ;  /* 0x0000003dff007c0c */ /* 0x000fe4000bf05300 */
[C---:B------:R-:W-:Y:S02]  /*6d70*/  ISETP.NE.AND.EX P1, PT, R55.reuse, RZ, PT, P1 ;  /* 0x000000ff3700720c */ /* 0x040fe40003f25310 */
[----:B------:R-:W-:Y:S02]  /*6d80*/  ISETP.NE.AND.EX P4, PT, R55, RZ, P0, P4 ;  /* 0x000000ff3700720c */ /* 0x000fe40000785340 */
[----:B------:R-:W-:Y:S02]  /*6d90*/  ISETP.NE.U32.AND P5, PT, R50, RZ, PT ;  /* 0x000000ff3200720c */ /* 0x000fe40003fa5070 */
[----:B------:R-:W-:Y:S02]  /*6da0*/  ISETP.NE.U32.AND P3, PT, RZ, UR60, PT ;  /* 0x0000003cff007c0c */ /* 0x000fe4000bf65070 */
[----:B------:R-:W-:Y:S02]  /*6db0*/  PLOP3.LUT P2, PT, PT, PT, PT, 0x8, 0x80 ;  /* 0x000000000080781c */ /* 0x000fe40003f4e170 */
[----:B------:R-:W-:Y:S02]  /*6dc0*/  ISETP.NE.AND.EX P5, PT, R51, RZ, PT, P5 ;  /* 0x000000ff3300720c */ /* 0x000fe40003fa5350 */
[----:B------:R-:W-:Y:S03]  /*6dd0*/  ISETP.NE.AND.EX P3, PT, RZ, UR61, PT, P3 ;  /* 0x0000003dff007c0c */ /* 0x000fe6000bf65330 */
[----:B------:R-:W-:Y:S01]  /*6de0*/  @!P4 PLOP3.LUT P2, PT, P1, PT, PT, 0x80, 0x8 ;  /* 0x000000000008c81c */ /* 0x000fe20000f4f070 */
[----:B------:R-:W-:Y:S01]  /*6df0*/  @!UPT UIADD3 URZ, UPT, UPT, URZ, URZ, URZ ;  /* 0x000000fffffff290 */ /* 0x000fe2000fffe0ff */
[----:B------:R-:W-:Y:S11]  /*6e00*/  @!P1 BRA `(.L_x_114) ;  /* 0x0000000000309947 */ /* 0x000ff60003800000 */
[----:B------:R-:W-:Y:S01]  /*6e10*/  ISETP.NE.U32.AND P0, PT, R52, RZ, PT ;  /* 0x000000ff3400720c */ /* 0x000fe20003f05070 */
[----:B------:R-:W1:Y:S01]  /*6e20*/  LDCU.64 UR4, c[0x0][0x358] ;  /* 0x00006b00ff0477ac */ /* 0x000e620008000a00 */
[----:B------:R-:W-:Y:S02]  /*6e30*/  IMAD.MOV.U32 R26, RZ, RZ, 0x1 ;  /* 0x00000001ff1a7424 */ /* 0x000fe400078e00ff */
[----:B------:R-:W-:Y:S11]  /*6e40*/  ISETP.NE.AND.EX P0, PT, R53, RZ, PT, P0 ;  /* 0x000000ff3500720c */ /* 0x000ff60003f05300 */
[----:B------:R-:W-:Y:S02]  /*6e50*/  @!UPT UIADD3 URZ, UPT, UPT, URZ, URZ, URZ ;  /* 0x000000fffffff290 */ /* 0x000fe4000fffe0ff */
[----:B------:R-:W3:Y:S01]  /*6e60*/  @P0 LDC.64 R2, c[0x0][0x888] ;  /* 0x00022200ff020b82 */ /* 0x000ee20000000a00 */
[----:B--2---:R-:W-:Y:S04]  /*6e70*/  @P0 IMAD R0, R54, UR36, RZ ;  /* 0x0000002436000c24 */ /* 0x004fe8000f8e02ff */
[----:B---3--:R-:W-:Y:S04]  /*6e80*/  @P0 IMAD.WIDE R2, R0, 0x4, R2 ;  /* 0x0000000400020825 */ /* 0x008fe800078e0202 */
[----:B------:R-:W-:Y:S01]  /*6e90*/  HFMA2 R0, -RZ, RZ, 0, 5.9604644775390625e-08 ;  /* 0x00000001ff007431 */ /* 0x000fe200000001ff */
[----:B-1---5:R1:W5:Y:S04]  /*6ea0*/  @P0 LDG.E R27, desc[UR4][R2.64] ;  /* 0x00000004021b0981 */ /* 0x022368000c1e1900 */
[----:B------:R-:W-:Y:S01]  /*6eb0*/  @!P0 PRMT R26, R0, 0x7610, R26 ;  /* 0x00007610001a8816 */ /* 0x000fe2000000001a */
[----:B-1----:R-:W3:Y:S06]  /*6ec0*/  @!P0 LDC R27, c[0x0][0x880] ;  /* 0x00022000ff1b8b82 */ /* 0x002eec0000000800 */
.L_x_114:
[----:B------:R-:W-:Y:S05]  /*6ed0*/  @!P5 BRA `(.L_x_115) ;  /* 0x000000000024d947 */ /* 0x000fea0003800000 */
[----:B------:R-:W-:Y:S01]  /*6ee0*/  ISETP.NE.U32.AND P0, PT, R48, RZ, PT ;  /* 0x000000ff3000720c */ /* 0x000fe20003f05070 */
[----:B------:R-:W1:Y:S03]  /*6ef0*/  LDCU.64 UR4, c[0x0][0x358] ;  /* 0x00006b00ff0477ac */ /* 0x000e660008000a00 */
[----:B------:R-:W-:Y:S11]  /*6f00*/  ISETP.NE.AND.EX P0, PT, R49, RZ, PT, P0 ;  /* 0x000000ff3100720c */ /* 0x000ff60003f05300 */
[----:B------:R-:W-:Y:S02]  /*6f10*/  @!UPT UIADD3 URZ, UPT, UPT, URZ, URZ, URZ ;  /* 0x000000fffffff290 */ /* 0x000fe4000fffe0ff */
[----:B------:R-:W4:Y:S01]  /*6f20*/  @P0 LDC.64 R2, c[0x0][0x8a8] ;  /* 0x00022a00ff020b82 */ /* 0x000f220000000a00 */
[----:B--2---:R-:W-:Y:S04]  /*6f30*/  @P0 IMAD R0, R50, UR36, RZ ;  /* 0x0000002432000c24 */ /* 0x004fe8000f8e02ff */
[----:B----4-:R-:W-:Y:S05]  /*6f40*/  @P0 IMAD.WIDE R2, R0, 0x4, R2 ;  /* 0x0000000400020825 */ /* 0x010fea00078e0202 */
[----:B-1---5:R1:W5:Y:S02]  /*6f50*/  @P0 LDG.E R24, desc[UR4][R2.64] ;  /* 0x0000000402180981 */ /* 0x022364000c1e1900 */
[----:B-1----:R-:W4:Y:S02]  /*6f60*/  @!P0 LDC R24, c[0x0][0x8a0] ;  /* 0x00022800ff188b82 */ /* 0x002f240000000800 */
.L_x_115:
[----:B---3-5:R-:W-:Y:S01]  /*6f70*/  FSETP.NEU.AND P0, PT, R27, RZ, PT ;  /* 0x000000ff1b00720b */ /* 0x028fe20003f0d000 */
[----:B------:R-:W-:Y:S01]  /*6f80*/  BSSY B1, `(.L_x_116) ;  /* 0x0000037000017945 */ /* 0x000fe20003800000 */
[----:B------:R-:W-:Y:S01]  /*6f90*/  SEL R3, RZ, 0xffffffff, P3 ;  /* 0xffffffffff037807 */ /* 0x000fe20001800000 */
[----:B------:R-:W-:Y:S01]  /*6fa0*/  IMAD.MOV.U32 R75, RZ, RZ, 0x1 ;  /* 0x00000001ff4b7424 */ /* 0x000fe200078e00ff */
[----:B------:R-:W-:Y:S01]  /*6fb0*/  @!P4 LOP3.LUT P3, RZ, R26, 0xff, RZ, 0xc0, !PT ;  /* 0x000000ff1affc812 */ /* 0x000fe2000786c0ff */
[----:B------:R-:W-:Y:S01]  /*6fc0*/  IMAD R25, R22, 0x80, R23 ;  /* 0x0000008016197824 */ /* 0x000fe200078e0217 */
[----:B--2---:R-:W-:Y:S01]  /*6fd0*/  @!P4 SEL R0, RZ, 0xffffffff, P0 ;  /* 0xffffffffff00c807 */ /* 0x004fe20000000000 */
[----:B------:R-:W-:Y:S01]  /*6fe0*/  IMAD R62, R68, -0x10, R66 ;  /* 0xfffffff0443e7824 */ /* 0x000fe200078e0242 */
[----:B------:R-:W-:Y:S01]  /*6ff0*/  LEA R72, R22, UR43, 0x3 ;  /* 0x0000002b16487c11 */ /* 0x000fe2000f8e18ff */
[----:B------:R-:W-:Y:S01]  /*7000*/  IMAD.MOV.U32 R74, RZ, RZ, RZ ;  /* 0x000000ffff4a7224 */ /* 0x000fe200078e00ff */
[C---:B------:R-:W-:Y:S02]  /*7010*/  @P2 SEL R0, R3.reuse, R0, !P3 ;  /* 0x0000000003002207 */ /* 0x040fe40005800000 */
[----:B------:R-:W-:Y:S02]  /*7020*/  CS2R R46, SRZ ;  /* 0x00000000002e7805 */ /* 0x000fe4000001ff00 */
[----:B------:R-:W-:Y:S02]  /*7030*/  SEL R2, RZ, 0xffffffff, P0 ;  /* 0xffffffffff027807 */ /* 0x000fe40000000000 */
[----:B------:R-:W-:Y:S02]  /*7040*/  CS2R R44, SRZ ;  /* 0x00000000002c7805 */ /* 0x000fe4000001ff00 */
[----:B------:R-:W-:Y:S02]  /*7050*/  @!P4 LOP3.LUT R0, R0, 0x1, RZ, 0xc0, !PT ;  /* 0x000000010000c812 */ /* 0x000fe400078ec0ff */
[----:B------:R-:W-:Y:S02]  /*7060*/  CS2R R42, SRZ ;  /* 0x00000000002a7805 */ /* 0x000fe4000001ff00 */
[----:B------:R-:W-:Y:S02]  /*7070*/  CS2R R40, SRZ ;  /* 0x0000000000287805 */ /* 0x000fe4000001ff00 */
[----:B------:R-:W-:Y:S02]  /*7080*/  CS2R R38, SRZ ;  /* 0x0000000000267805 */ /* 0x000fe4000001ff00 */
[----:B------:R-:W-:Y:S02]  /*7090*/  ISETP.NE.U32.OR P5, PT, R0, 0x1, P4 ;  /* 0x000000010000780c */ /* 0x000fe400027a5470 */
[----:B------:R-:W-:Y:S02]  /*70a0*/  CS2R R36, SRZ ;  /* 0x0000000000247805 */ /* 0x000fe4000001ff00 */
[----:B------:R-:W-:Y:S02]  /*70b0*/  LOP3.LUT P4, R60, R26, 0xff, RZ, 0xc0, !PT ;  /* 0x000000ff1a3c7812 */ /* 0x000fe4000788c0ff */
[----:B------:R-:W-:Y:S02]  /*70c0*/  CS2R R34, SRZ ;  /* 0x0000000000227805 */ /* 0x000fe4000001ff00 */
[----:B------:R-:W-:Y:S02]  /*70d0*/  P2R R71, PR, RZ, 0x20 ;  /* 0x00000020ff477803 */ /* 0x000fe40000000000 */
[----:B------:R-:W-:Y:S02]  /*70e0*/  CS2R R32, SRZ ;  /* 0x0000000000207805 */ /* 0x000fe4000001ff00 */
[----:B------:R-:W-:Y:S04]  /*70f0*/  @P1 SEL R2, R3, R2, !P4 ;  /* 0x0000000203021207 */ /* 0x000fe80006000000 */
[----:B------:R-:W-:Y:S02]  /*7100*/  LOP3.LUT R2, R2, 0x1, RZ, 0xc0, !PT ;  /* 0x0000000102027812 */ /* 0x000fe400078ec0ff */
[----:B------:R-:W-:Y:S02]  /*7110*/  @P5 SHF.L.U32 R0, RZ, 0x1f, RZ ;  /* 0x0000001fff005819 */ /* 0x000fe400000006ff */
[----:B------:R-:W-:Y:S02]  /*7120*/  ISETP.NE.U32.AND P0, PT, R2, 0x1, PT ;  /* 0x000000010200780c */ /* 0x000fe40003f05070 */
[----:B------:R1:W2:Y:S02]  /*7130*/  @P5 SYNCS.PHASECHK.TRANS64.TRYWAIT P3, [UR43+0x80], R0 ;  /* 0x00008000ff0055a7 */ /* 0x0002a4000806112b */
[----:B------:R-:W-:Y:S02]  /*7140*/  P2R R76, PR, RZ, 0x1 ;  /* 0x00000001ff4c7803 */ /* 0x000fe40000000000 */
[----:B-1----:R-:W-:Y:S04]  /*7150*/  SHF.L.U32 R0, R64, 0x1f, RZ ;  /* 0x0000001f40007819 */ /* 0x002fe800000006ff */
[----:B------:R1:W3:Y:S01]  /*7160*/  SYNCS.PHASECHK.TRANS64.TRYWAIT P2, [R72+URZ+0xf0], R0 ;  /* 0x0000f000480075a7 */ /* 0x0002e200080411ff */
[----:B--2---:R-:W-:Y:S01]  /*7170*/  @P5 SEL R75, RZ, 0x1, !P3 ;  /* 0x00000001ff4b5807 */ /* 0x004fe20005800000 */
[----:B-1----:R-:W-:Y:S06]  /*7180*/  @!P5 BRA `(.L_x_117) ;  /* 0x000000000058d947 */ /* 0x002fec0003800000 */
[----:B------:R-:W-:Y:S01]  /*7190*/  IMAD.MOV.U32 R46, RZ, RZ, RZ ;  /* 0x000000ffff2e7224 */ /* 0x000fe200078e00ff */
[----:B------:R-:W-:Y:S01]  /*71a0*/  ISETP.NE.AND P0, PT, R75, RZ, PT ;  /* 0x000000ff4b00720c */ /* 0x000fe20003f05270 */
[----:B------:R-:W-:Y:S01]  /*71b0*/  BSSY B0, `(.L_x_118) ;  /* 0x000000c000007945 */ /* 0x000fe20003800000 */
[----:B------:R-:W-:Y:S02]  /*71c0*/  CS2R R34, SRZ ;  /* 0x0000000000227805 */ /* 0x000fe4000001ff00 */
[----:B------:R-:W-:Y:S02]  /*71d0*/  CS2R R32, SRZ ;  /* 0x0000000000207805 */ /* 0x000fe4000001ff00 */
[----:B------:R-:W-:Y:S02]  /*71e0*/  CS2R R38, SRZ ;  /* 0x0000000000267805 */ /* 0x000fe4000001ff00 */
[----:B------:R-:W-:Y:S02]  /*71f0*/  CS2R R36, SRZ ;  /* 0x0000000000247805 */ /* 0x000fe4000001ff00 */
[----:B------:R-:W-:Y:S02]  /*7200*/  CS2R R42, SRZ ;  /* 0x00000000002a7805 */ /* 0x000fe4000001ff00 */
[----:B------:R-:W-:Y:S02]  /*7210*/  CS2R R40, SRZ ;  /* 0x0000000000287805 */ /* 0x000fe4000001ff00 */
[----:B------:R-:W-:Y:S01]  /*7220*/  CS2R R44, SRZ ;  /* 0x00000000002c7805 */ /* 0x000fe2000001ff00 */
[----:B------:R-:W-:Y:S06]  /*7230*/  @P0 BRA `(.L_x_119) ;  /* 0x00000000000c0947 */ /* 0x000fec0003800000 */
[----:B------:R-:W-:Y:S04]  /*7240*/  SHF.L.U32 R3, RZ, 0x1f, RZ ;  /* 0x0000001fff037819 */ /* 0x000fe800000006ff */
[----:B------:R-:W1:Y:S02]  /*7250*/  SYNCS.PHASECHK.TRANS64.TRYWAIT P0, [UR43+0x80], R3 ;  /* 0x00008003ff0075a7 */ /* 0x000e64000800112b */
[----:B-1----:R-:W-:Y:S05]  /*7260*/  @!P0 BRA `(.L_x_120) ;  /* 0x0000004c00208947 */ /* 0x002fea0003800000 */
.L_x_119:
[----:B------:R-:W-:Y:S05]  /*7270*/  BSYNC B0 ;  /* 0x0000000000007941 */ /* 0x000fea0003800000 */
.L_x_118:
[----:B------:R-:W-:Y:S01]  /*7280*/  ISETP.NE.AND P0, PT, R76, RZ, PT ;  /* 0x000000ff4c00720c */ /* 0x000fe20003f05270 */
[----:B------:R-:W-:Y:S11]  /*7290*/  HFMA2 R74, -RZ, RZ, 0, 5.9604644775390625e-08 ;  /* 0x00000001ff4a7431 */ /* 0x000ff600000001ff */
[----:B------:R-:W-:Y:S01]  /*72a0*/  @!UPT UIADD3 URZ, UPT, UPT, URZ, URZ, URZ ;  /* 0x000000fffffff290 */ /* 0x000fe2000fffe0ff */
[----:B------:R2:W1:Y:S04]  /*72b0*/  @P0 LDS.128 R32, [R67] ;  /* 0x0000000043200984 */ /* 0x0004680000000c00 */
[----:B------:R2:W1:Y:S04]  /*72c0*/  @P0 LDS.128 R36, [R66+0x10] ;  /* 0x0000100042240984 */ /* 0x0004680000000c00 */
[----:B------:R2:W1:Y:S04]  /*72d0*/  @P0 LDS.128 R40, [R65+0x20] ;  /* 0x0000200041280984 */ /* 0x0004680000000c00 */
[----:B------:R2:W1:Y:S02]  /*72e0*/  @P0 LDS.128 R44, [R62+0x30] ;  /* 0x000030003e2c0984 */ /* 0x0004640000000c00 */
.L_x_117:
[----:B------:R-:W-:Y:S05]  /*72f0*/  BSYNC B1 ;  /* 0x0000000000017941 */ /* 0x000fea0003800000 */
.L_x_116:
[----:B-1----:R-:W-:Y:S04]  /*7300*/  SHF.R.U32.HI R2, RZ, 0x15, R25 ;  /* 0x00000015ff027819 */ /* 0x002fe80000011619 */
[----:B------:R-:W-:Y:S01]  /*7310*/  LOP3.LUT P0, RZ, R2, 0x3, R56, 0x48, !PT ;  /* 0x0000000302ff7812 */ /* 0x000fe20007804838 */
[----:B------:R-:W-:Y:S01]  /*7320*/  @!UPT UIADD3 URZ, UPT, UPT, URZ, URZ, URZ ;  /* 0x000000fffffff290 */ /* 0x000fe2000fffe0ff */
[----:B---3--:R-:W-:Y:S11]  /*7330*/  @P2 BRA `(.L_x_121) ;  /* 0x0000000000082947 */ /* 0x008ff60003800000 */
[----:B------:R-:W1:Y:S02]  /*7340*/  SYNCS.PHASECHK.TRANS64.TRYWAIT P1, [R72+URZ+0xf0], R0 ;  /* 0x0000f000480075a7 */ /* 0x000e6400080211ff */
[----:B-1----:R-:W-:Y:S05]  /*7350*/  @!P1 BRA `(.L_x_122) ;  /* 0x0000004800fc9947 */ /* 0x002fea0003800000 */
.L_x_121:
[----:B------:R-:W-:Y:S05]  /*7360*/  @!P0 BRA `(.L_x_123) ;  /* 0x0000000000408947 */ /* 0x000fea0003800000 */
[----:B------:R-:W3:Y:S01]  /*7370*/  LDCU.64 UR8, c[0x4][0x70] ;  /* 0x01000e00ff0877ac */ /* 0x000ee20008000a00 */
[----:B------:R-:W-:Y:S01]  /*7380*/  MOV R3, 0x0 ;  /* 0x0000000000037802 */ /* 0x000fe20000000f00 */
[----:B------:R-:W-:Y:S02]  /*7390*/  HFMA2 R12, -RZ, RZ, 0, 5.9604644775390625e-08 ;  /* 0x00000001ff0c7431 */ /* 0x000fe400000001ff */
[----:B------:R-:W-:Y:S02]  /*73a0*/  IMAD.MOV.U32 R8, RZ, RZ, 0x192 ;  /* 0x00000192ff087424 */ /* 0x000fe400078e00ff */
[----:B------:R-:W-:Y:S01]  /*73b0*/  IMAD.MOV.U32 R13, RZ, RZ, RZ ;  /* 0x000000ffff0d7224 */ /* 0x000fe200078e00ff */
[----:B------:R-:W5:Y:S01]  /*73c0*/  LDCU.64 UR6, c[0x4][0x78] ;  /* 0x01000f00ff0677ac */ /* 0x000f620008000a00 */
[----:B------:R-:W1:Y:S01]  /*73d0*/  LDC.64 R2, c[0x4][R3] ;  /* 0x0100000003027b82 */ /* 0x000e620000000a00 */
[----:B------:R-:W2:Y:S01]  /*73e0*/  LDCU.64 UR4, c[0x4][0x10] ;  /* 0x01000200ff0477ac */ /* 0x000ea20008000a00 */
[----:B---3--:R-:W-:Y:S01]  /*73f0*/  MOV R5, UR9 ;  /* 0x0000000900057c02 */ /* 0x008fe20008000f00 */
[----:B------:R-:W-:Y:S01]  /*7400*/  IMAD.U32 R4, RZ, RZ, UR8 ;  /* 0x00000008ff047e24 */ /* 0x000fe2000f8e00ff */
[----:B-----5:R-:W-:Y:S01]  /*7410*/  MOV R7, UR7 ;  /* 0x0000000700077c02 */ /* 0x020fe20008000f00 */
[----:B------:R-:W-:Y:S01]  /*7420*/  IMAD.U32 R6, RZ, RZ, UR6 ;  /* 0x00000006ff067e24 */ /* 0x000fe2000f8e00ff */
[----:B--2---:R-:W-:Y:S01]  /*7430*/  MOV R11, UR5 ;  /* 0x00000005000b7c02 */ /* 0x004fe20008000f00 */
[----:B------:R-:W-:Y:S02]  /*7440*/  IMAD.U32 R10, RZ, RZ, UR4 ;  /* 0x00000004ff0a7e24 */ /* 0x000fe4000f8e00ff */
[----:B------:R-:W-:Y:S07]  /*7450*/  LEPC R20, `(.L_x_123) ;  /* 0x000000001014794e */ /* 0x000fee0000000000 */
[----:B-1--4-:R-:W-:Y:S05]  /*7460*/  CALL.ABS.NOINC R2 ;  /* 0x0000000002007343 */ /* 0x012fea0003c00000 */
.L_x_123:
[----:B------:R-:W-:Y:S05]  /*7470*/  WARPSYNC.ALL ;  /* 0x0000000000007948 */ /* 0x000fea0003800000 */
[----:B------:R-:W-:Y:S01]  /*7480*/  R2UR UR4, R25 ;  /* 0x00000000190472ca */ /* 0x000fe200000e0000 */
[----:B------:R-:W-:Y:S01]  /*7490*/  BSSY.RECONVERGENT B0, `(.L_x_124) ;  /* 0x0000039000007945 */ /* 0x000fe20003800200 */
[----:B------:R-:W-:Y:S11]  /*74a0*/  ISETP.NE.AND P0, PT, R69, RZ, PT ;  /* 0x000000ff4500720c */ /* 0x000ff60003f05270 */
[----:B------:R-:W1:Y:S02]  /*74b0*/  LDTM.x16 R4, tmem[UR4] ;  /* 0x00000004000479ee */ /* 0x000e640008240000 */
[C---:B-1--4-:R-:W-:Y:S01]  /*74c0*/  FMUL R0, R24.reuse, R4 ;  /* 0x0000000418007220 */ /* 0x052fe20000400000 */
[C---:B------:R-:W-:Y:S01]  /*74d0*/  FMUL R2, R24.reuse, R5 ;  /* 0x0000000518027220 */ /* 0x040fe20000400000 */
[C---:B------:R-:W-:Y:S01]  /*74e0*/  FMUL R3, R24.reuse, R6 ;  /* 0x0000000618037220 */ /* 0x040fe20000400000 */
[C---:B------:R-:W-:Y:S01]  /*74f0*/  FMUL R7, R24.reuse, R7 ;  /* 0x0000000718077220 */ /* 0x040fe20000400000 */
[C---:B------:R-:W-:Y:S01]  /*7500*/  FFMA R28, R27.reuse, R32, R0 ;  /* 0x000000201b1c7223 */ /* 0x040fe20000000000 */
        /* <DEDUP_REMOVED lines=10> */
[----:B------:R1:W-:Y:S01]  /*75b0*/  STS.128 [R67], R28 ;  /* 0x0000001c43007388 */ /* 0x0003e20000000c00 */
        /* <DEDUP_REMOVED lines=8> */
[----:B------:R1:W-:Y:S01]  /*7640*/  STS.128 [R66+0x10], R4 ;  /* 0x0000100442007388 */ /* 0x0003e20000000c00 */
[C---:B------:R-:W-:Y:S01]  /*7650*/  FMUL R13, R24.reuse, R17 ;  /* 0x00000011180d7220 */ /* 0x040fe20000400000 */
[C---:B------:R-:W-:Y:S01]  /*7660*/  FFMA R10, R27.reuse, R42, R10 ;  /* 0x0000002a1b0a7223 */ /* 0x040fe2000000000a */
[C---:B------:R-:W-:Y:S01]  /*7670*/  FMUL R14, R24.reuse, R18 ;  /* 0x00000012180e7220 */ /* 0x040fe20000400000 */
[C---:B------:R-:W-:Y:S01]  /*7680*/  FFMA R11, R27.reuse, R43, R15 ;  /* 0x0000002b1b0b7223 */ /* 0x040fe2000000000f */
[----:B------:R-:W-:Y:S01]  /*7690*/  FMUL R19, R24, R19 ;  /* 0x0000001318137220 */ /* 0x000fe20000400000 */
[C---:B------:R-:W-:Y:S01]  /*76a0*/  FFMA R12, R27.reuse, R44, R12 ;  /* 0x0000002c1b0c7223 */ /* 0x040fe2000000000c */
[C---:B------:R-:W-:Y:S01]  /*76b0*/  FFMA R13, R27.reuse, R45, R13 ;  /* 0x0000002d1b0d7223 */ /* 0x040fe2000000000d */
[C---:B------:R-:W-:Y:S01]  /*76c0*/  FFMA R14, R27.reuse, R46, R14 ;  /* 0x0000002e1b0e7223 */ /* 0x040fe2000000000e */
[----:B------:R1:W-:Y:S01]  /*76d0*/  STS.128 [R65+0x20], R8 ;  /* 0x0000200841007388 */ /* 0x0003e20000000c00 */
[----:B------:R-:W-:Y:S05]  /*76e0*/  FFMA R15, R27, R47, R19 ;  /* 0x0000002f1b0f7223 */ /* 0x000fea0000000013 */
[----:B------:R1:W-:Y:S01]  /*76f0*/  STS.128 [R62+0x30], R12 ;  /* 0x0000300c3e007388 */ /* 0x0003e20000000c00 */
[----:B------:R-:W-:Y:S01]  /*7700*/  @!PT LDS RZ, [RZ] ;  /* 0x00000000fffff984 */ /* 0x000fe20000000800 */
[----:B------:R-:W-:Y:S01]  /*7710*/  @!PT LDS RZ, [RZ] ;  /* 0x00000000fffff984 */ /* 0x000fe20000000800 */
[----:B------:R-:W-:Y:S01]  /*7720*/  @!PT LDS RZ, [RZ] ;  /* 0x00000000fffff984 */ /* 0x000fe20000000800 */
[----:B------:R-:W-:Y:S01]  /*7730*/  @!PT LDS RZ, [RZ] ;  /* 0x00000000fffff984 */ /* 0x000fe20000000800 */
[----:B------:R3:W-:Y:S06]  /*7740*/  MEMBAR.ALL.CTA ;  /* 0x0000000000007992 */ /* 0x0007ec0000008000 */
[----:B---3--:R-:W3:Y:S02]  /*7750*/  FENCE.VIEW.ASYNC.S ;  /* 0x00000000000073c6 */ /* 0x008ee40000000000 */
[----:B---3--:R-:W-:Y:S06]  /*7760*/  BAR.SYNC.DEFER_BLOCKING 0x1, 0x80 ;  /* 0x0042000000007b1d */ /* 0x008fec0000010000 */
[----:B------:R-:W-:Y:S05]  /*7770*/  @P0 BRA `(.L_x_125) ;  /* 0x0000000000280947 */ /* 0x000fea0003800000 */
[----:B------:R-:W-:Y:S01]  /*7780*/  UIADD3 UR4, UPT, UPT, UR43, 0x200, URZ ;  /* 0x000002002b047890 */ /* 0x000fe2000fffe0ff */
[----:B------:R-:W-:Y:S05]  /*7790*/  UMOV UR51, UR36 ;  /* 0x0000002400337c82 */ /* 0x000fea0008000000 */
[----:B------:R-:W-:Y:S01]  /*77a0*/  MOV R59, UR4 ;  /* 0x00000004003b7c02 */ /* 0x000fe20008000f00 */
[----:B------:R-:W-:Y:S03]  /*77b0*/  UIADD3 UR4, UP0, UPT, UR54, 0x680, URZ ;  /* 0x0000068036047890 */ /* 0x000fe6000ff1e0ff */
[----:B------:R-:W-:Y:S01]  /*77c0*/  R2UR UR48, R59 ;  /* 0x000000003b3072ca */ /* 0x000fe200000e0000 */
[----:B------:R-:W-:Y:S11]  /*77d0*/  UIADD3.X UR5, UPT, UPT, URZ, UR55, URZ, UP0, !UPT ;  /* 0x00000037ff057290 */ /* 0x000ff600087fe4ff */
[----:B------:R-:W-:Y:S01]  /*77e0*/  @!UPT UIADD3 URZ, UPT, UPT, URZ, URZ, URZ ;  /* 0x000000fffffff290 */ /* 0x000fe2000fffe0ff */
[----:B------:R3:W-:Y:S01]  /*77f0*/  UTMASTG.3D [UR48], [UR4] ;  /* 0x00000030040073b5 */ /* 0x0007e20008010000 */
[----:B------:R0:W-:Y:S01]  /*7800*/  UTMACMDFLUSH ;  /* 0x00000000000079b7 */ /* 0x0001e20000000000 */
[----:B---3--:R-:W-:Y:S04]  /*7810*/  DEPBAR.LE SB0, 0x1 ;  /* 0x000080400000791a */ /* 0x008fe80000000000 */
.L_x_125:
[----:B------:R-:W-:Y:S05]  /*7820*/  BSYNC.RECONVERGENT B0 ;  /* 0x0000000000007941 */ /* 0x000fea0003800200 */
.L_x_124:
[----:B------:R-:W-:Y:S01]  /*7830*/  BAR.SYNC.DEFER_BLOCKING 0x1, 0x80 ;  /* 0x0042000000007b1d */ /* 0x000fe20000010000 */
[----:B------:R-:W-:Y:S01]  /*7840*/  ISETP.NE.AND P1, PT, R71, RZ, PT ;  /* 0x000000ff4700720c */ /* 0x000fe20003f25270 */
[----:B------:R-:W-:Y:S01]  /*7850*/  UISETP.NE.AND UP0, UPT, UR52, URZ, UPT ;  /* 0x000000ff3400728c */ /* 0x000fe2000bf05270 */
[----:B------:R-:W-:Y:S11]  /*7860*/  LEA R2, R74, UR43, 0x3 ;  /* 0x0000002b4a027c11 */ /* 0x000ff6000f8e18ff */
[----:B-1----:R-:W-:Y:S01]  /*7870*/  @P1 SHF.L.U32 R4, RZ, 0x1f, RZ ;  /* 0x0000001fff041819 */ /* 0x002fe200000006ff */
[----:B------:R-:W-:Y:S06]  /*7880*/  BRA.U !UP0, `(.L_x_126) ;  /* 0x0000000108247547 */ /* 0x000fec000b800000 */
[----:B------:R-:W1:Y:S01]  /*7890*/  S2R R0, SR_CgaCtaId ;  /* 0x0000000000007919 */ /* 0x000e620000008800 */
[----:B------:R-:W-:Y:S01]  /*78a0*/  IMAD.U32 R3, RZ, RZ, UR47 ;  /* 0x0000002fff037e24 */ /* 0x000fe2000f8e00ff */
[----:B------:R-:W-:Y:S04]  /*78b0*/  UIADD3 UR4, UPT, UPT, UR47, 0x1, URZ ;  /* 0x000000012f047890 */ /* 0x000fe8000fffe0ff */
[----:B------:R-:W-:Y:S01]  /*78c0*/  @P1 LEA R3, R3, UR43, 0x3 ;  /* 0x0000002b03031c11 */ /* 0x000fe2000f8e18ff */
[----:B------:R-:W-:Y:S04]  /*78d0*/  UISETP.NE.AND UP0, UPT, UR4, 0x4, UPT ;  /* 0x000000040400788c */ /* 0x000fe8000bf05270 */
[----:B------:R-:W-:Y:S01]  /*78e0*/  @P1 VIADD R3, R3, 0xa0 ;  /* 0x000000a003031836 */ /* 0x000fe20000000000 */
[----:B------:R-:W-:Y:S04]  /*78f0*/  USEL UR47, UR4, URZ, UP0 ;  /* 0x000000ff042f7287 */ /* 0x000fe80008000000 */
[----:B-1----:R-:W-:Y:S04]  /*7900*/  @P1 PRMT R0, R0, 0x654, R3 ;  /* 0x0000065400001816 */ /* 0x002fe80000000003 */
[----:B------:R1:W-:Y:S04]  /*7910*/  @P1 SYNCS.ARRIVE.TRANS64.RED.A1T0 RZ, [R0+URZ], RZ ;  /* 0x000000ff00ff19a7 */ /* 0x0003e800081004ff */
.L_x_126:
[----:B------:R-:W3:Y:S01]  /*7920*/  @P1 SYNCS.PHASECHK.TRANS64.TRYWAIT P0, [R2+URZ+0x80], R4 ;  /* 0x00008004020015a7 */ /* 0x000ee200080011ff */
[----:B------:R-:W-:Y:S01]  /*7930*/  BSSY B1, `(.L_x_127) ;  /* 0x0000016000017945 */ /* 0x000fe20003800000 */
[----:B---3--:R-:W-:Y:S03]  /*7940*/  @P1 SEL R75, RZ, 0x1, !P0 ;  /* 0x00000001ff4b1807 */ /* 0x008fe60004000000 */
[----:B------:R-:W-:Y:S05]  /*7950*/  @!P1 BRA `(.L_x_128) ;  /* 0x00000000004c9947 */ /* 0x000fea0003800000 */
[----:B------:R-:W-:Y:S01]  /*7960*/  ISETP.NE.AND P0, PT, R75, RZ, PT ;  /* 0x000000ff4b00720c */ /* 0x000fe20003f05270 */
[----:B------:R-:W-:Y:S01]  /*7970*/  BSSY B0, `(.L_x_129) ;  /* 0x000000b000007945 */ /* 0x000fe20003800000 */
[----:B------:R-:W-:Y:S11]  /*7980*/  ISETP.NE.AND P1, PT, R76, RZ, PT ;  /* 0x000000ff4c00720c */ /* 0x000ff60003f25270 */
[----:B------:R-:W-:Y:S02]  /*7990*/  @!UPT UIADD3 URZ, UPT, UPT, URZ, URZ, URZ ;  /* 0x000000fffffff290 */ /* 0x000fe4000fffe0ff */
[C---:B------:R-:W-:Y:S01]  /*79a0*/  @P1 IMAD R6, R74.reuse, 0x2000, R67 ;  /* 0x000020004a061824 */ /* 0x040fe200078e0243 */
[C---:B------:R-:W-:Y:S01]  /*79b0*/  @P1 LEA R4, R74.reuse, R65, 0xd ;  /* 0x000000414a041211 */ /* 0x040fe200078e68ff */
[C---:B------:R-:W-:Y:S02]  /*79c0*/  @P1 IMAD R5, R74.reuse, 0x2000, R66 ;  /* 0x000020004a051824 */ /* 0x040fe400078e0242 */
[----:B------:R-:W-:Y:S01]  /*79d0*/  @P1 IMAD R3, R74, 0x2000, R62 ;  /* 0x000020004a031824 */ /* 0x000fe200078e023e */
[----:B------:R-:W-:Y:S06]  /*79e0*/  @P0 BRA `(.L_x_130) ;  /* 0x00000000000c0947 */ /* 0x000fec0003800000 */
[----:B-1----:R-:W-:Y:S04]  /*79f0*/  SHF.L.U32 R0, RZ, 0x1f, RZ ;  /* 0x0000001fff007819 */ /* 0x002fe800000006ff */
[----:B------:R-:W1:Y:S02]  /*7a00*/  SYNCS.PHASECHK.TRANS64.TRYWAIT P0, [R2+URZ+0x80], R0 ;  /* 0x00008000020075a7 */ /* 0x000e6400080011ff */
[----:B-1----:R-:W-:Y:S05]  /*7a10*/  @!P0 BRA `(.L_x_131) ;  /* 0x0000004400608947 */ /* 0x002fea0003800000 */
.L_x_130:
[----:B------:R-:W-:Y:S05]  /*7a20*/  BSYNC B0 ;  /* 0x0000000000007941 */ /* 0x000fea0003800000 */
.L_x_129:
[----:B------:R-:W-:Y:S02]  /*7a30*/  ISETP.NE.AND P0, PT, R76, RZ, PT ;  /* 0x000000ff4c00720c */ /* 0x000fe40003f05270 */
[----:B------:R-:W-:Y:S11]  /*7a40*/  IADD3 R74, PT, PT, R74, 0x1, RZ ;  /* 0x000000014a4a7810 */ /* 0x000ff60007ffe0ff */
[----:B------:R3:W4:Y:S04]  /*7a50*/  @P0 LDS.128 R32, [R6] ;  /* 0x0000000006200984 */ /* 0x0007280000000c00 */
[----:B------:R3:W1:Y:S04]  /*7a60*/  @P0 LDS.128 R36, [R5+0x10] ;  /* 0x0000100005240984 */ /* 0x0006680000000c00 */
[----:B------:R3:W1:Y:S04]  /*7a70*/  @P0 LDS.128 R40, [R4+0x20] ;  /* 0x0000200004280984 */ /* 0x0006680000000c00 */
[----:B------:R3:W1:Y:S02]  /*7a80*/  @P0 LDS.128 R44, [R3+0x30] ;  /* 0x00003000032c0984 */ /* 0x0006640000000c00 */
.L_x_128:
[----:B------:R-:W-:Y:S05]  /*7a90*/  BSYNC B1 ;  /* 0x0000000000017941 */ /* 0x000fea0003800000 */
.L_x_127:
[----:B-1----:R-:W-:Y:S05]  /*7aa0*/  VIADD R0, R25, 0x10 ;  /* 0x0000001019007836 */ /* 0x002fea0000000000 */
[----:B------:R-:W-:Y:S04]  /*7ab0*/  SHF.R.U32.HI R0, RZ, 0x15, R0 ;  /* 0x00000015ff007819 */ /* 0x000fe80000011600 */
[----:B------:R-:W-:Y:S11]  /*7ac0*/  LOP3.LUT P0, RZ, R0, 0x3, R56, 0x48, !PT ;  /* 0x0000000300ff7812 */ /* 0x000ff60007804838 */
[----:B------:R-:W-:Y:S02]  /*7ad0*/  @!UPT UIADD3 URZ, UPT, UPT, URZ, URZ, URZ ;  /* 0x000000fffffff290 */ /* 0x000fe4000fffe0ff */
[----:B------:R-:W-:Y:S05]  /*7ae0*/  @!P0 BRA `(.L_x_132) ;  /* 0x0000000000408947 */ /* 0x000fea0003800000 */
[----:B------:R-:W1:Y:S01]  /*7af0*/  LDCU.64 UR8, c[0x4][0x70] ;  /* 0x01000e00ff0877ac */ /* 0x000e620008000a00 */
[----:B---3--:R-:W-:Y:S01]  /*7b00*/  MOV R3, 0x0 ;  /* 0x0000000000037802 */ /* 0x008fe20000000f00 */
[----:B------:R-:W-:Y:S02]  /*7b10*/  HFMA2 R12, -RZ, RZ, 0, 5.9604644775390625e-08 ;  /* 0x00000001ff0c7431 */ /* 0x000fe400000001ff */
[----:B------:R-:W-:Y:S02]  /*7b20*/  IMAD.MOV.U32 R8, RZ, RZ, 0x192 ;  /* 0x00000192ff087424 */ /* 0x000fe400078e00ff */
[----:B------:R-:W-:Y:S01]  /*7b30*/  IMAD.MOV.U32 R13, RZ, RZ, RZ ;  /* 0x000000ffff0d7224 */ /* 0x000fe200078e00ff */
[----:B------:R-:W3:Y:S01]  /*7b40*/  LDCU.64 UR6, c[0x4][0x78] ;  /* 0x01000f00ff0677ac */ /* 0x000ee20008000a00 */
[----:B------:R-:W2:Y:S01]  /*7b50*/  LDC.64 R2, c[0x4][R3] ;  /* 0x0100000003027b82 */ /* 0x000ea20000000a00 */
[----:B------:R-:W5:Y:S01]  /*7b60*/  LDCU.64 UR4, c[0x4][0x10] ;  /* 0x01000200ff0477ac */ /* 0x000f620008000a00 */
[----:B-1----:R-:W-:Y:S01]  /*7b70*/  MOV R5, UR9 ;  /* 0x0000000900057c02 */ /* 0x002fe20008000f00 */
[----:B------:R-:W-:Y:S01]  /*7b80*/  IMAD.U32 R4, RZ, RZ, UR8 ;  /* 0x00000008ff047e24 */ /* 0x000fe2000f8e00ff */
[----:B---3--:R-:W-:Y:S01]  /*7b90*/  MOV R7, UR7 ;  /* 0x0000000700077c02 */ /* 0x008fe20008000f00 */
[----:B------:R-:W-:Y:S01]  /*7ba0*/  IMAD.U32 R6, RZ, RZ, UR6 ;  /* 0x00000006ff067e24 */ /* 0x000fe2000f8e00ff */
[----:B-----5:R-:W-:Y:S01]  /*7bb0*/  MOV R11, UR5 ;  /* 0x00000005000b7c02 */ /* 0x020fe20008000f00 */
[----:B------:R-:W-:Y:S02]  /*7bc0*/  IMAD.U32 R10, RZ, RZ, UR4 ;  /* 0x00000004ff0a7e24 */ /* 0x000fe4000f8e00ff */
[----:B------:R-:W-:Y:S07]  /*7bd0*/  LEPC R20, `(.L_x_132) ;  /* 0x000000001014794e */ /* 0x000fee0000000000 */
[----:B--2-4-:R-:W-:Y:S05]  /*7be0*/  CALL.ABS.NOINC R2 ;  /* 0x0000000002007343 */ /* 0x014fea0003c00000 */
.L_x_132:
[----:B------:R-:W1:Y:S01]  /*7bf0*/  S2R R73, SR_CgaCtaId ;  /* 0x0000000000497919 */ /* 0x000e620000008800 */
[----:B------:R-:W-:Y:S05]  /*7c00*/  WARPSYNC.ALL ;  /* 0x0000000000007948 */ /* 0x000fea0003800000 */
[----:B------:R-:W-:Y:S01]  /*7c10*/  R2UR UR4, R25 ;  /* 0x00000000190472ca */ /* 0x000fe200000e0000 */
[----:B------:R-:W-:Y:S01]  /*7c20*/  BSSY.RECONVERGENT B0, `(.L_x_133) ;  /* 0x000003f000007945 */ /* 0x000fe20003800200 */
[----:B------:R-:W-:Y:S02]  /*7c30*/  ISETP.NE.AND P6, PT, R71, RZ, PT ;  /* 0x000000ff4700720c */ /* 0x000fe40003fc5270 */
[----:B------:R-:W-:Y:S02]  /*7c40*/  ISETP.NE.AND P0, PT, R69, RZ, PT ;  /* 0x000000ff4500720c */ /* 0x000fe40003f05270 */
[----:B------:R-:W-:Y:S07]  /*7c50*/  MOV R20, UR47 ;  /* 0x0000002f00147c02 */ /* 0x000fee0008000f00 */
[----:B---3--:R-:W3:Y:S02]  /*7c60*/  LDTM.x16 R4, tmem[UR4+0x10] ;  /* 0x00001004000479ee */ /* 0x008ee40008240000 */
[----:B------:R-:W-:Y:S04]  /*7c70*/  @P6 LEA R20, R20, UR43, 0x3 ;  /* 0x0000002b14146c11 */ /* 0x000fe8000f8e18ff */
[----:B------:R-:W-:Y:S01]  /*7c80*/  @P6 IADD3 R20, PT, PT, R20, 0xa0, RZ ;  /* 0x000000a014146810 */ /* 0x000fe20007ffe0ff */
[C---:B---3--:R-:W-:Y:S01]  /*7c90*/  FMUL R0, R24.reuse, R4 ;  /* 0x0000000418007220 */ /* 0x048fe20000400000 */
[C---:B------:R-:W-:Y:S01]  /*7ca0*/  FMUL R2, R24.reuse, R5 ;  /* 0x0000000518027220 */ /* 0x040fe20000400000 */
[C---:B------:R-:W-:Y:S01]  /*7cb0*/  FMUL R3, R24.reuse, R6 ;  /* 0x0000000618037220 */ /* 0x040fe20000400000 */
[C---:B------:R-:W-:Y:S01]  /*7cc0*/  FMUL R7, R24.reuse, R7 ;  /* 0x0000000718077220 */ /* 0x040fe20000400000 */
[C---:B----4-:R-:W-:Y:S01]  /*7cd0*/  FFMA R28, R27.reuse, R32, R0 ;  /* 0x000000201b1c7223 */ /* 0x050fe20000000000 */
        /* <DEDUP_REMOVED lines=10> */
[----:B------:R-:W-:Y:S01]  /*7d80*/  STS.128 [R67+0x2000], R28 ;  /* 0x0020001c43007388 */ /* 0x000fe20000000c00 */
        /* <DEDUP_REMOVED lines=18> */
[----:B------:R-:W-:Y:S01]  /*7eb0*/  FFMA R19, R27, R47, R12 ;  /* 0x0000002f1b137223 */ /* 0x000fe2000000000c */
[----:B------:R-:W-:Y:S02]  /*7ec0*/  @P6 SHF.L.U32 R0, RZ, 0x1f, RZ ;  /* 0x0000001fff006819 */ /* 0x000fe400000006ff */
[----:B-1----:R-:W-:Y:S02]  /*7ed0*/  @P6 PRMT R20, R73, 0x654, R20 ;  /* 0x0000065449146816 */ /* 0x002fe40000000014 */
[----:B------:R4:W-:Y:S01]  /*7ee0*/  STS.128 [R62+0x2030], R16 ;  /* 0x002030103e007388 */ /* 0x0009e20000000c00 */
[----:B------:R-:W-:Y:S01]  /*7ef0*/  @!PT LDS RZ, [RZ] ;  /* 0x00000000fffff984 */ /* 0x000fe20000000800 */
[----:B------:R-:W-:Y:S01]  /*7f00*/  @!PT LDS RZ, [RZ] ;  /* 0x00000000fffff984 */ /* 0x000fe20000000800 */
[----:B------:R-:W-:Y:S01]  /*7f10*/  @!PT LDS RZ, [RZ] ;  /* 0x00000000fffff984 */ /* 0x000fe20000000800 */
[----:B------:R-:W-:Y:S01]  /*7f20*/  @!PT LDS RZ, [RZ] ;  /* 0x00000000fffff984 */ /* 0x000fe20000000800 */
[----:B------:R1:W-:Y:S06]  /*7f30*/  MEMBAR.ALL.CTA ;  /* 0x0000000000007992 */ /* 0x0003ec0000008000 */
[----:B-1----:R-:W1:Y:S01]  /*7f40*/  FENCE.VIEW.ASYNC.S ;  /* 0x00000000000073c6 */ /* 0x002e620000000000 */
[----:B---3--:R-:W-:Y:S01]  /*7f50*/  LEA R6, R74, UR43, 0x3 ;  /* 0x0000002b4a067c11 */ /* 0x008fe2000f8e18ff */
[----:B-1----:R-:W-:Y:S06]  /*7f60*/  BAR.SYNC.DEFER_BLOCKING 0x1, 0x80 ;  /* 0x0042000000007b1d */ /* 0x002fec0000010000 */
[----:B------:R-:W-:Y:S05]  /*7f70*/  @P0 BRA `(.L_x_134) ;  /* 0x0000000000240947 */ /* 0x000fea0003800000 */
[----:B------:R-:W-:Y:S02]  /*7f80*/  UIADD3 UR4, UP0, UPT, UR54, 0x680, URZ ;  /* 0x0000068036047890 */ /* 0x000fe4000ff1e0ff */
[----:B------:R-:W-:Y:S02]  /*7f90*/  UIADD3 UR9, UPT, UPT, UR49, 0x10, URZ ;  /* 0x0000001031097890 */ /* 0x000fe4000fffe0ff */
[----:B------:R-:W-:Y:S02]  /*7fa0*/  UIADD3 UR8, UPT, UPT, UR43, 0x2200, URZ ;  /* 0x000022002b087890 */ /* 0x000fe4000fffe0ff */
[----:B------:R-:W-:Y:S01]  /*7fb0*/  UIADD3.X UR5, UPT, UPT, URZ, UR55, URZ, UP0, !UPT ;  /* 0x00000037ff057290 */ /* 0x000fe200087fe4ff */
[----:B------:R-:W-:Y:S01]  /*7fc0*/  UMOV UR10, UR50 ;  /* 0x00000032000a7c82 */ /* 0x000fe20008000000 */
[----:B------:R-:W-:Y:S07]  /*7fd0*/  UMOV UR11, UR36 ;  /* 0x00000024000b7c82 */ /* 0x000fee0008000000 */
[----:B------:R1:W-:Y:S01]  /*7fe0*/  UTMASTG.3D [UR8], [UR4] ;  /* 0x00000008040073b5 */ /* 0x0003e20008010000 */
[----:B------:R0:W-:Y:S01]  /*7ff0*/  UTMACMDFLUSH ;  /* 0x00000000000079b7 */ /* 0x0001e20000000000 */
[----:B-1----:R-:W-:Y:S04]  /*8000*/  DEPBAR.LE SB0, 0x1 ;  /* 0x000080400000791a */ /* 0x002fe80000000000 */
.L_x_134:
[----:B------:R-:W-:Y:S05]  /*8010*/  BSYNC.RECONVERGENT B0 ;  /* 0x0000000000007941 */ /* 0x000fea0003800200 */
.L_x_133:
[----:B------:R-:W-:Y:S01]  /*8020*/  BAR.SYNC.DEFER_BLOCKING 0x1, 0x80 ;  /* 0x0042000000007b1d */ /* 0x000fe20000010000 */
[----:B------:R-:W-:Y:S04]  /*8030*/  UIADD3 UR4, UPT, UPT, UR47, 0x1, URZ ;  /* 0x000000012f047890 */ /* 0x000fe8000fffe0ff */
[----:B------:R-:W-:Y:S04]  /*8040*/  UISETP.NE.AND UP0, UPT, UR4, 0x4, UPT ;  /* 0x000000040400788c */ /* 0x000fe8000bf05270 */
[----:B------:R-:W-:Y:S01]  /*8050*/  USEL UR46, UR4, URZ, UP0 ;  /* 0x000000ff042e7287 */ /* 0x000fe20008000000 */
[----:B------:R1:W-:Y:S01]  /*8060*/  @P6 SYNCS.ARRIVE.TRANS64.RED.A1T0 RZ, [R20+URZ], RZ ;  /* 0x000000ff14ff69a7 */ /* 0x0003e200081004ff */
[----:B------:R-:W-:Y:S01]  /*8070*/  BSSY B1, `(.L_x_135) ;  /* 0x0000017000017945 */ /* 0x000fe20003800000 */
[----:B------:R-:W3:Y:S02]  /*8080*/  @P6 SYNCS.PHASECHK.TRANS64.TRYWAIT P0, [R6+URZ+0x80], R0 ;  /* 0x00008000060065a7 */ /* 0x000ee400080011ff */
[----:B---3--:R-:W-:Y:S01]  /*8090*/  @P6 SEL R75, RZ, 0x1, !P0 ;  /* 0x00000001ff4b6807 */ /* 0x008fe20004000000 */
[----:B-1----:R-:W-:Y:S06]  /*80a0*/  @!P6 BRA `(.L_x_136) ;  /* 0x00000000004ce947 */ /* 0x002fec0003800000 */
        /* <DEDUP_REMOVED lines=9> */
[----:B------:R-:W-:Y:S04]  /*8140*/  SHF.L.U32 R5, RZ, 0x1f, RZ ;  /* 0x0000001fff057819 */ /* 0x000fe800000006ff */
[----:B------:R-:W1:Y:S02]  /*8150*/  SYNCS.PHASECHK.TRANS64.TRYWAIT P0, [R6+URZ+0x80], R5 ;  /* 0x00008005060075a7 */ /* 0x000e6400080011ff */
[----:B-1----:R-:W-:Y:S05]  /*8160*/  @!P0 BRA `(.L_x_139) ;  /* 0x0000003c00a08947 */ /* 0x002fea0003800000 */
.L_x_138:
[----:B------:R-:W-:Y:S05]  /*8170*/  BSYNC B0 ;  /* 0x0000000000007941 */ /* 0x000fea0003800000 */
.L_x_137:
[----:B------:R-:W-:Y:S02]  /*8180*/  ISETP.NE.AND P0, PT, R76, RZ, PT ;  /* 0x000000ff4c00720c */ /* 0x000fe40003f05270 */
[----:B------:R-:W-:Y:S11]  /*8190*/  IADD3 R74, PT, PT, R74, 0x1, RZ ;  /* 0x000000014a4a7810 */ /* 0x000ff60007ffe0ff */
[----:B------:R3:W1:Y:S04]  /*81a0*/  @P0 LDS.128 R32, [R4] ;  /* 0x0000000004200984 */ /* 0x0006680000000c00 */
[----:B------:R3:W1:Y:S04]  /*81b0*/  @P0 LDS.128 R36, [R3+0x10] ;  /* 0x0000100003240984 */ /* 0x0006680000000c00 */
[----:B------:R3:W1:Y:S04]  /*81c0*/  @P0 LDS.128 R40, [R2+0x20] ;  /* 0x0000200002280984 */ /* 0x0006680000000c00 */
[----:B------:R3:W1:Y:S02]  /*81d0*/  @P0 LDS.128 R44, [R0+0x30] ;  /* 0x00003000002c0984 */ /* 0x0006640000000c00 */
.L_x_136:
[----:B------:R-:W-:Y:S05]  /*81e0*/  BSYNC B1 ;  /* 0x0000000000017941 */ /* 0x000fea0003800000 */
.L_x_135:
[----:B---3--:R-:W-:Y:S05]  /*81f0*/  VIADD R0, R25, 0x20 ;  /* 0x0000002019007836 */ /* 0x008fea0000000000 */
[----:B------:R-:W-:Y:S04]  /*8200*/  SHF.R.U32.HI R0, RZ, 0x15, R0 ;  /* 0x00000015ff007819 */ /* 0x000fe80000011600 */
[----:B------:R-:W-:Y:S11]  /*8210*/  LOP3.LUT P0, RZ, R0, 0x3, R56, 0x48, !PT ;  /* 0x0000000300ff7812 */ /* 0x000ff60007804838 */
[----:B------:R-:W-:Y:S02]  /*8220*/  @!UPT UIADD3 URZ, UPT, UPT, URZ, URZ, URZ ;  /* 0x000000fffffff290 */ /* 0x000fe4000fffe0ff */
[----:B------:R-:W-:Y:S05]  /*8230*/  @!P0 BRA `(.L_x_140) ;  /* 0x0000000000408947 */ /* 0x000fea0003800000 */
[----:B------:R-:W1:Y:S01]  /*8240*/  LDCU.64 UR8, c[0x4][0x70] ;  /* 0x01000e00ff0877ac */ /* 0x000e620008000a00 */
[----:B------:R-:W-:Y:S01]  /*8250*/  MOV R3, 0x0 ;  /* 0x0000000000037802 */ /* 0x000fe20000000f00 */
[----:B------:R-:W-:Y:S02]  /*8260*/  HFMA2 R12, -RZ, RZ, 0, 5.9604644775390625e-08 ;  /* 0x00000001ff0c7431 */ /* 0x000fe400000001ff */
[----:B----4-:R-:W-:Y:S02]  /*8270*/  IMAD.MOV.U32 R8, RZ, RZ, 0x192 ;  /* 0x00000192ff087424 */ /* 0x010fe400078e00ff */
[----:B------:R-:W-:Y:S01]  /*8280*/  IMAD.MOV.U32 R13, RZ, RZ, RZ ;  /* 0x000000ffff0d7224 */ /* 0x000fe200078e00ff */
[----:B------:R-:W3:Y:S01]  /*8290*/  LDCU.64 UR6, c[0x4][0x78] ;  /* 0x01000f00ff0677ac */ /* 0x000ee20008000a00 */
[----:B------:R-:W4:Y:S01]  /*82a0*/  LDC.64 R2, c[0x4][R3] ;  /* 0x0100000003027b82 */ /* 0x000f220000000a00 */
        /* <DEDUP_REMOVED lines=9> */
.L_x_140:
[----:B------:R-:W-:Y:S05]  /*8340*/  WARPSYNC.ALL ;  /* 0x0000000000007948 */ /* 0x000fea0003800000 */
[----:B------:R-:W-:Y:S01]  /*8350*/  R2UR UR4, R25 ;  /* 0x00000000190472ca */ /* 0x000fe200000e0000 */
[----:B------:R-:W-:Y:S01]  /*8360*/  BSSY.RECONVERGENT B0, `(.L_x_141) ;  /* 0x000003f000007945 */ /* 0x000fe20003800200 */
[----:B------:R-:W-:Y:S02]  /*8370*/  ISETP.NE.AND P6, PT, R71, RZ, PT ;  /* 0x000000ff4700720c */ /* 0x000fe40003fc5270 */
[----:B------:R-:W-:Y:S02]  /*8380*/  ISETP.NE.AND P0, PT, R69, RZ, PT ;  /* 0x000000ff4500720c */ /* 0x000fe40003f05270 */
[----:B------:R-:W-:Y:S07]  /*8390*/  MOV R20, UR46 ;  /* 0x0000002e00147c02 */ /* 0x000fee0008000f00 */
[----:B-1--4-:R-:W1:Y:S02]  /*83a0*/  LDTM.x16 R4, tmem[UR4+0x20] ;  /* 0x00002004000479ee */ /* 0x012e640008240000 */
[----:B------:R-:W-:Y:S04]  /*83b0*/  @P6 LEA R20, R20, UR43, 0x3 ;  /* 0x0000002b14146c11 */ /* 0x000fe8000f8e18ff */
[----:B------:R-:W-:Y:S04]  /*83c0*/  @P6 IADD3 R20, PT, PT, R20, 0xa0, RZ ;  /* 0x000000a014146810 */ /* 0x000fe80007ffe0ff */
[----:B------:R-:W-:Y:S01]  /*83d0*/  @P6 PRMT R20, R73, 0x654, R20 ;  /* 0x0000065449146816 */ /* 0x000fe20000000014 */
[C---:B-1----:R-:W-:Y:S01]  /*83e0*/  FMUL R0, R24.reuse, R4 ;  /* 0x0000000418007220 */ /* 0x042fe20000400000 */
        /* <DEDUP_REMOVED lines=34> */
[----:B------:R-:W-:Y:S02]  /*8610*/  LEA R0, R74, UR43, 0x3 ;  /* 0x0000002b4a007c11 */ /* 0x000fe4000f8e18ff */
[----:B------:R-:W-:Y:S02]  /*8620*/  @P6 SHF.L.U32 R2, RZ, 0x1f, RZ ;  /* 0x0000001fff026819 */ /* 0x000fe400000006ff */
        /* <DEDUP_REMOVED lines=17> */
[----:B---3--:R-:W-:Y:S04]  /*8740*/  DEPBAR.LE SB0, 0x1 ;  /* 0x000080400000791a */ /* 0x008fe80000000000 */
.L_x_142:
[----:B------:R-:W-:Y:S05]  /*8750*/  BSYNC.RECONVERGENT B0 ;  /* 0x0000000000007941 */ /* 0x000fea0003800200 */
.L_x_141:
[----:B------:R-:W-:Y:S01]  /*8760*/  BAR.SYNC.DEFER_BLOCKING 0x1, 0x80 ;  /* 0x0042000000007b1d */ /* 0x000fe20000010000 */
[----:B------:R-:W-:Y:S01]  /*8770*/  UIADD3 UR4, UPT, UPT, UR46, 0x1, URZ ;  /* 0x000000012e047890 */ /* 0x000fe2000fffe0ff */
[----:B------:R-:W-:Y:S03]  /*8780*/  HFMA2 R77, -RZ, RZ, 0, 0 ;  /* 0x00000000ff4d7431 */ /* 0x000fe600000001ff */
[----:B------:R-:W-:Y:S04]  /*8790*/  UISETP.NE.AND UP0, UPT, UR4, 0x4, UPT ;  /* 0x000000040400788c */ /* 0x000fe8000bf05270 */
[----:B------:R-:W-:Y:S01]  /*87a0*/  USEL UR44, UR4, URZ, UP0 ;  /* 0x000000ff042c7287 */ /* 0x000fe20008000000 */
[----:B------:R3:W-:Y:S01]  /*87b0*/  @P6 SYNCS.ARRIVE.TRANS64.RED.A1T0 RZ, [R20+URZ], RZ ;  /* 0x000000ff14ff69a7 */ /* 0x0007e200081004ff */
[----:B------:R-:W-:Y:S01]  /*87c0*/  BSSY B1, `(.L_x_143) ;  /* 0x000001b000017945 */ /* 0x000fe20003800000 */
[----:B------:R-:W4:Y:S02]  /*87d0*/  @P6 SYNCS.PHASECHK.TRANS64.TRYWAIT P0, [R0+URZ+0x80], R2 ;  /* 0x00008002000065a7 */ /* 0x000f2400080011ff */
[----:B----4-:R-:W-:Y:S01]  /*87e0*/  @P6 SEL R75, RZ, 0x1, !P0 ;  /* 0x00000001ff4b6807 */ /* 0x010fe20004000000 */
[----:B---3--:R-:W-:Y:S06]  /*87f0*/  @!P6 BRA `(.L_x_144) ;  /* 0x00000000005ce947 */ /* 0x008fec0003800000 */
[----:B------:R-:W-:Y:S01]  /*8800*/  ISETP.NE.AND P0, PT, R75, RZ, PT ;  /* 0x000000ff4b00720c */ /* 0x000fe20003f05270 */
[----:B------:R-:W-:Y:S01]  /*8810*/  BSSY B0, `(.L_x_145) ;  /* 0x000000b000007945 */ /* 0x000fe20003800000 */
[----:B------:R-:W-:Y:S11]  /*8820*/  ISETP.NE.AND P1, PT, R76, RZ, PT ;  /* 0x000000ff4c00720c */ /* 0x000ff60003f25270 */
[----:B------:R-:W-:Y:S02]  /*8830*/  @!UPT UIADD3 URZ, UPT, UPT, URZ, URZ, URZ ;  /* 0x000000fffffff290 */ /* 0x000fe4000fffe0ff */
[C---:B-1----:R-:W-:Y:S01]  /*8840*/  @P1 IMAD R5, R74.reuse, 0x2000, R67 ;  /* 0x000020004a051824 */ /* 0x042fe200078e0243 */
[C---:B------:R-:W-:Y:S01]  /*8850*/  @P1 LEA R3, R74.reuse, R65, 0xd ;  /* 0x000000414a031211 */ /* 0x040fe200078e68ff */
[C---:B------:R-:W-:Y:S02]  /*8860*/  @P1 IMAD R4, R74.reuse, 0x2000, R66 ;  /* 0x000020004a041824 */ /* 0x040fe400078e0242 */
[----:B------:R-:W-:Y:S01]  /*8870*/  @P1 IMAD R2, R74, 0x2000, R62 ;  /* 0x000020004a021824 */ /* 0x000fe200078e023e */
[----:B------:R-:W-:Y:S06]  /*8880*/  @P0 BRA `(.L_x_146) ;  /* 0x00000000000c0947 */ /* 0x000fec0003800000 */
[----:B------:R-:W-:Y:S04]  /*8890*/  SHF.L.U32 R6, RZ, 0x1f, RZ ;  /* 0x0000001fff067819 */ /* 0x000fe800000006ff */
[----:B------:R-:W1:Y:S02]  /*88a0*/  SYNCS.PHASECHK.TRANS64.TRYWAIT P0, [R0+URZ+0x80], R6 ;  /* 0x00008006000075a7 */ /* 0x000e6400080011ff */
[----:B-1----:R-:W-:Y:S05]  /*88b0*/  @!P0 BRA `(.L_x_147) ;  /* 0x0000003400e08947 */ /* 0x002fea0003800000 */
.L_x_146:
[----:B------:R-:W-:Y:S05]  /*88c0*/  BSYNC B0 ;  /* 0x0000000000007941 */ /* 0x000fea0003800000 */
.L_x_145:
[----:B------:R-:W-:Y:S01]  /*88d0*/  ISETP.NE.AND P0, PT, R76, RZ, PT ;  /* 0x000000ff4c00720c */ /* 0x000fe20003f05270 */
[----:B------:R-:W-:Y:S11]  /*88e0*/  VIADD R74, R74, 0x1 ;  /* 0x000000014a4a7836 */ /* 0x000ff60000000000 */
[----:B------:R-:W-:Y:S01]  /*88f0*/  @!UPT UIADD3 URZ, UPT, UPT, URZ, URZ, URZ ;  /* 0x000000fffffff290 */ /* 0x000fe2000fffe0ff */
[----:B------:R3:W4:Y:S04]  /*8900*/  @P0 LDS.128 R32, [R5] ;  /* 0x0000000005200984 */ /* 0x0007280000000c00 */
[----:B------:R3:W1:Y:S04]  /*8910*/  @P0 LDS.128 R36, [R4+0x10] ;  /* 0x0000100004240984 */ /* 0x0006680000000c00 */
[----:B------:R3:W1:Y:S04]  /*8920*/  @P0 LDS.128 R40, [R3+0x20] ;  /* 0x0000200003280984 */ /* 0x0006680000000c00 */
[----:B------:R3:W1:Y:S01]  /*8930*/  @P0 LDS.128 R44, [R2+0x30] ;  /* 0x00003000022c0984 */ /* 0x0006620000000c00 */
[C---:B------:R-:W-:Y:S04]  /*8940*/  ISETP.NE.AND P0, PT, R74.reuse, 0x4, PT ;  /* 0x000000044a00780c */ /* 0x040fe80003f05270 */
[----:B------:R-:W-:Y:S02]  /*8950*/  SEL R74, R74, RZ, P0 ;  /* 0x000000ff4a4a7207 */ /* 0x000fe40000000000 */
[----:B------:R-:W-:Y:S02]  /*8960*/  SEL R77, RZ, 0x1, P0 ;  /* 0x00000001ff4d7807 */ /* 0x000fe40000000000 */
.L_x_144:
[----:B------:R-:W-:Y:S05]  /*8970*/  BSYNC B1 ;  /* 0x0000000000017941 */ /* 0x000fea0003800000 */
.L_x_143:
        /* <DEDUP_REMOVED lines=21> */
.L_x_148:
[----:B------:R-:W-:Y:S05]  /*8ad0*/  WARPSYNC.ALL ;  /* 0x0000000000007948 */ /* 0x000fea0003800000 */
[----:B------:R-:W-:Y:S01]  /*8ae0*/  R2UR UR4, R25 ;  /* 0x00000000190472ca */ /* 0x000fe200000e0000 */
[----:B------:R-:W-:Y:S01]  /*8af0*/  BSSY.RECONVERGENT B0, `(.L_x_149) ;  /* 0x000003f000007945 */ /* 0x000fe20003800200 */
[----:B------:R-:W-:Y:S02]  /*8b00*/  ISETP.NE.AND P6, PT, R71, RZ, PT ;  /* 0x000000ff4700720c */ /* 0x000fe40003fc5270 */
[----:B------:R-:W-:Y:S02]  /*8b10*/  ISETP.NE.AND P0, PT, R69, RZ, PT ;  /* 0x000000ff4500720c */ /* 0x000fe40003f05270 */
[----:B------:R-:W-:Y:S07]  /*8b20*/  MOV R20, UR44 ;  /* 0x0000002c00147c02 */ /* 0x000fee0008000f00 */
[----:B---3--:R-:W1:Y:S02]  /*8b30*/  LDTM.x16 R4, tmem[UR4+0x30] ;  /* 0x00003004000479ee */ /* 0x008e640008240000 */
[----:B------:R-:W-:Y:S04]  /*8b40*/  @P6 LEA R20, R20, UR43, 0x3 ;  /* 0x0000002b14146c11 */ /* 0x000fe8000f8e18ff */
[----:B------:R-:W-:Y:S04]  /*8b50*/  @P6 IADD3 R20, PT, PT, R20, 0xa0, RZ ;  /* 0x000000a014146810 */ /* 0x000fe80007ffe0ff */
[----:B------:R-:W-:Y:S01]  /*8b60*/  @P6 PRMT R20, R73, 0x654, R20 ;  /* 0x0000065449146816 */ /* 0x000fe20000000014 */
[C---:B-1----:R-:W-:Y:S01]  /*8b70*/  FMUL R0, R24.reuse, R4 ;  /* 0x0000000418007220 */ /* 0x042fe20000400000 */
        /* <DEDUP_REMOVED lines=34> */
[----:B------:R-:W-:Y:S04]  /*8da0*/  @P6 SHF.L.U32 R0, R77, 0x1f, RZ ;  /* 0x0000001f4d006819 */ /* 0x000fe800000006ff */
[----:B------:R3:W-:Y:S01]  /*8db0*/  STS.128 [R62+0x6030], R16 ;  /* 0x006030103e007388 */ /* 0x0007e20000000c00 */
[----:B------:R-:W-:Y:S01]  /*8dc0*/  @!PT LDS RZ, [RZ] ;  /* 0x00000000fffff984 */ /* 0x000fe20000000800 */
[----:B------:R-:W-:Y:S01]  /*8dd0*/  @!PT LDS RZ, [RZ] ;  /* 0x00000000fffff984 */ /* 0x000fe20000000800 */
[----:B------:R-:W-:Y:S01]  /*8de0*/  @!PT LDS RZ, [RZ] ;  /* 0x00000000fffff984 */ /* 0x000fe20000000800 */
[----:B------:R-:W-:Y:S01]  /*8df0*/  @!PT LDS RZ, [RZ] ;  /* 0x00000000fffff984 */ /* 0x000fe20000000800 */
[----:B------:R4:W-:Y:S06]  /*8e00*/  MEMBAR.ALL.CTA ;  /* 0x0000000000007992 */ /* 0x0009ec0000008000 */
[----:B----4-:R-:W4:Y:S01]  /*8e10*/  FENCE.VIEW.ASYNC.S ;  /* 0x00000000000073c6 */ /* 0x010f220000000000 */
[----:B-1----:R-:W-:Y:S01]  /*8e20*/  LEA R6, R74, UR43, 0x3 ;  /* 0x0000002b4a067c11 */ /* 0x002fe2000f8e18ff */
[----:B----4-:R-:W-:Y:S06]  /*8e30*/  BAR.SYNC.DEFER_BLOCKING 0x1, 0x80 ;  /* 0x0042000000007b1d */ /* 0x010fec0000010000 */
        /* <DEDUP_REMOVED lines=10> */
.L_x_150:
[----:B------:R-:W-:Y:S05]  /*8ee0*/  BSYNC.RECONVERGENT B0 ;  /* 0x0000000000007941 */ /* 0x000fea0003800200 */
.L_x_149:
[----:B------:R-:W-:Y:S01]  /*8ef0*/  BAR.SYNC.DEFER_BLOCKING 0x1, 0x80 ;  /* 0x0042000000007b1d */ /* 0x000fe20000010000 */
[----:B------:R-:W-:Y:S04]  /*8f00*/  UIADD3 UR4, UPT, UPT, UR44, 0x1, URZ ;  /* 0x000000012c047890 */ /* 0x000fe8000fffe0ff */
[----:B------:R-:W-:Y:S04]  /*8f10*/  UISETP.NE.AND UP0, UPT, UR4, 0x4, UPT ;  /* 0x000000040400788c */ /* 0x000fe8000bf05270 */
[----:B------:R-:W-:Y:S01]  /*8f20*/  USEL UR47, UR4, URZ, UP0 ;  /* 0x000000ff042f7287 */ /* 0x000fe20008000000 */
[----:B------:R1:W-:Y:S01]  /*8f30*/  @P6 SYNCS.ARRIVE.TRANS64.RED.A1T0 RZ, [R20+URZ], RZ ;  /* 0x000000ff14ff69a7 */ /* 0x0003e200081004ff */
[----:B------:R-:W-:Y:S01]  /*8f40*/  BSSY B1, `(.L_x_151) ;  /* 0x000001c000017945 */ /* 0x000fe20003800000 */
[----:B------:R-:W4:Y:S02]  /*8f50*/  @P6 SYNCS.PHASECHK.TRANS64.TRYWAIT P0, [R6+URZ+0x80], R0 ;  /* 0x00008000060065a7 */ /* 0x000f2400080011ff */
[----:B----4-:R-:W-:Y:S01]  /*8f60*/  @P6 SEL R75, RZ, 0x1, !P0 ;  /* 0x00000001ff4b6807 */ /* 0x010fe20004000000 */
        /* <DEDUP_REMOVED lines=10> */
[----:B------:R-:W-:Y:S04]  /*9010*/  SHF.L.U32 R5, R77, 0x1f, RZ ;  /* 0x0000001f4d057819 */ /* 0x000fe800000006ff */
[----:B------:R-:W1:Y:S02]  /*9020*/  SYNCS.PHASECHK.TRANS64.TRYWAIT P0, [R6+URZ+0x80], R5 ;  /* 0x00008005060075a7 */ /* 0x000e6400080011ff */
[----:B-1----:R-:W-:Y:S05]  /*9030*/  @!P0 BRA `(.L_x_155) ;  /* 0x0000003000148947 */ /* 0x002fea0003800000 */
.L_x_154:
[----:B------:R-:W-:Y:S05]  /*9040*/  BSYNC B0 ;  /* 0x0000000000007941 */ /* 0x000fea0003800000 */
.L_x_153:
[----:B------:R-:W-:Y:S01]  /*9050*/  ISETP.NE.AND P0, PT, R76, RZ, PT ;  /* 0x000000ff4c00720c */ /* 0x000fe20003f05270 */
[----:B------:R-:W-:Y:S11]  /*9060*/  VIADD R74, R74, 0x1 ;  /* 0x000000014a4a7836 */ /* 0x000ff60000000000 */
[----:B------:R-:W-:Y:S01]  /*9070*/  @!UPT UIADD3 URZ, UPT, UPT, URZ, URZ, URZ ;  /* 0x000000fffffff290 */ /* 0x000fe2000fffe0ff */
[----:B------:R-:W4:Y:S04]  /*9080*/  @P0 LDS.128 R32, [R4] ;  /* 0x0000000004200984 */ /* 0x000f280000000c00 */
[----:B------:R-:W1:Y:S04]  /*9090*/  @P0 LDS.128 R36, [R3+0x10] ;  /* 0x0000100003240984 */ /* 0x000e680000000c00 */
[----:B------:R-:W1:Y:S04]  /*90a0*/  @P0 LDS.128 R40, [R2+0x20] ;  /* 0x0000200002280984 */ /* 0x000e680000000c00 */
[----:B------:R5:W1:Y:S01]  /*90b0*/  @P0 LDS.128 R44, [R0+0x30] ;  /* 0x00003000002c0984 */ /* 0x000a620000000c00 */
[C---:B------:R-:W-:Y:S04]  /*90c0*/  ISETP.NE.AND P0, PT, R74.reuse, 0x4, PT ;  /* 0x000000044a00780c */ /* 0x040fe80003f05270 */
[----:B------:R-:W-:Y:S02]  /*90d0*/  SEL R74, R74, RZ, P0 ;  /* 0x000000ff4a4a7207 */ /* 0x000fe40000000000 */
[----:B-----5:R-:W-:Y:S04]  /*90e0*/  SEL R0, RZ, 0x1, P0 ;  /* 0x00000001ff007807 */ /* 0x020fe80000000000 */
[----:B------:R-:W-:Y:S02]  /*90f0*/  LOP3.LUT R77, R77, R0, RZ, 0x3c, !PT ;  /* 0x000000004d4d7212 */ /* 0x000fe400078e3cff */
.L_x_152:
[----:B------:R-:W-:Y:S05]  /*9100*/  BSYNC B1 ;  /* 0x0000000000017941 */ /* 0x000fea0003800000 */
.L_x_151:
[----:B------:R-:W-:Y:S05]  /*9110*/  VIADD R0, R25, 0x40 ;  /* 0x0000004019007836 */ /* 0x000fea0000000000 */
[----:B------:R-:W-:Y:S04]  /*9120*/  SHF.R.U32.HI R0, RZ, 0x15, R0 ;  /* 0x00000015ff007819 */ /* 0x000fe80000011600 */
[----:B------:R-:W-:Y:S11]  /*9130*/  LOP3.LUT P0, RZ, R0, 0x3, R56, 0x48, !PT ;  /* 0x0000000300ff7812 */ /* 0x000ff60007804838 */
[----:B------:R-:W-:Y:S02]  /*9140*/  @!UPT UIADD3 URZ, UPT, UPT, URZ, URZ, URZ ;  /* 0x000000fffffff290 */ /* 0x000fe4000fffe0ff */
[----:B------:R-:W-:Y:S05]  /*9150*/  @!P0 BRA `(.L_x_156) ;  /* 0x0000000000408947 */ /* 0x000fea0003800000 */
[----:B------:R-:W1:Y:S01]  /*9160*/  LDCU.64 UR8, c[0x4][0x70] ;  /* 0x01000e00ff0877ac */ /* 0x000e620008000a00 */
[----:B------:R-:W-:Y:S01]  /*9170*/  MOV R3, 0x0 ;  /* 0x0000000000037802 */ /* 0x000fe20000000f00 */
[----:B------:R-:W-:Y:S02]  /*9180*/  HFMA2 R12, -RZ, RZ, 0, 5.9604644775390625e-08 ;  /* 0x00000001ff0c7431 */ /* 0x000fe400000001ff */
[----:B---3--:R-:W-:Y:S02]  /*9190*/  IMAD.MOV.U32 R8, RZ, RZ, 0x192 ;  /* 0x00000192ff087424 */ /* 0x008fe400078e00ff */
        /* <DEDUP_REMOVED lines=12> */
.L_x_156:
[----:B------:R-:W-:Y:S05]  /*9260*/  WARPSYNC.ALL ;  /* 0x0000000000007948 */ /* 0x000fea0003800000 */
[----:B------:R-:W-:Y:S01]  /*9270*/  R2UR UR4, R25 ;  /* 0x00000000190472ca */ /* 0x000fe200000e0000 */
[----:B------:R-:W-:Y:S01]  /*9280*/  BSSY.RECONVERGENT B0, `(.L_x_157) ;  /* 0x0000042000007945 */ /* 0x000fe20003800200 */
[----:B------:R-:W-:Y:S02]  /*9290*/  ISETP.NE.AND P6, PT, R71, RZ, PT ;  /* 0x000000ff4700720c */ /* 0x000fe40003fc5270 */
[----:B------:R-:W-:Y:S02]  /*92a0*/  ISETP.NE.AND P0, PT, R69, RZ, PT ;  /* 0x000000ff4500720c */ /* 0x000fe40003f05270 */
[----:B------:R-:W-:Y:S07]  /*92b0*/  MOV R20, UR47 ;  /* 0x0000002f00147c02 */ /* 0x000fee0008000f00 */
[----:B-1-3--:R-:W1:Y:S02]  /*92c0*/  LDTM.x16 R4, tmem[UR4+0x40] ;  /* 0x00004004000479ee */ /* 0x00ae640008240000 */
        /* <DEDUP_REMOVED lines=18> */
[----:B------:R-:W-:Y:S01]  /*93f0*/  STS.128 [R67], R28 ;  /* 0x0000001c43007388 */ /* 0x000fe20000000c00 */
        /* <DEDUP_REMOVED lines=30> */
[----:B------:R-:W-:Y:S02]  /*95e0*/  UIADD3 UR4, UPT, UPT, UR43, 0x200, URZ ;  /* 0x000002002b047890 */ /* 0x000fe4000fffe0ff */
[----:B------:R-:W-:Y:S01]  /*95f0*/  UIADD3 UR9, UPT, UPT, UR49, 0x40, URZ ;  /* 0x0000004031097890 */ /* 0x000fe2000fffe0ff */
[----:B------:R-:W-:Y:S01]  /*9600*/  UMOV UR10, UR50 ;  /* 0x00000032000a7c82 */ /* 0x000fe20008000000 */
[----:B------:R-:W-:Y:S02]  /*9610*/  UMOV UR11, UR36 ;  /* 0x00000024000b7c82 */ /* 0x000fe40008000000 */
[----:B------:R-:W-:Y:S01]  /*9620*/  MOV R59, UR4 ;  /* 0x00000004003b7c02 */ /* 0x000fe20008000f00 */
[----:B------:R-:W-:Y:S03]  /*9630*/  UIADD3 UR4, UP0, UPT, UR54, 0x680, URZ ;  /* 0x0000068036047890 */ /* 0x000fe6000ff1e0ff */
[----:B------:R-:W-:Y:S01]  /*9640*/  R2UR UR8, R59 ;  /* 0x000000003b0872ca */ /* 0x000fe200000e0000 */
[----:B------:R-:W-:Y:S11]  /*9650*/  UIADD3.X UR5, UPT, UPT, URZ, UR55, URZ, UP0, !UPT ;  /* 0x00000037ff057290 */ /* 0x000ff600087fe4ff */
[----:B------:R-:W-:Y:S01]  /*9660*/  @!UPT UIADD3 URZ, UPT, UPT, URZ, URZ, URZ ;  /* 0x000000fffffff290 */ /* 0x000fe2000fffe0ff */
[----:B------:R1:W-:Y:S01]  /*9670*/  UTMASTG.3D [UR8], [UR4] ;  /* 0x00000008040073b5 */ /* 0x0003e20008010000 */
[----:B------:R0:W-:Y:S01]  /*9680*/  UTMACMDFLUSH ;  /* 0x00000000000079b7 */ /* 0x0001e20000000000 */
[----:B-1----:R-:W-:Y:S04]  /*9690*/  DEPBAR.LE SB0, 0x1 ;  /* 0x000080400000791a */ /* 0x002fe80000000000 */
.L_x_158:
[----:B------:R-:W-:Y:S05]  /*96a0*/  BSYNC.RECONVERGENT B0 ;  /* 0x0000000000007941 */ /* 0x000fea0003800200 */
.L_x_157:
        /* <DEDUP_REMOVED lines=21> */
.L_x_162:
[----:B------:R-:W-:Y:S05]  /*9800*/  BSYNC B0 ;  /* 0x0000000000007941 */ /* 0x000fea0003800000 */
.L_x_161:
        /* <DEDUP_REMOVED lines=11> */
.L_x_160:
[----:B------:R-:W-:Y:S05]  /*98c0*/  BSYNC B1 ;  /* 0x0000000000017941 */ /* 0x000fea0003800000 */
.L_x_159:
        /* <DEDUP_REMOVED lines=21> */
.L_x_164:
        /* <DEDUP_REMOVED lines=65> */
.L_x_166:
[----:B------:R-:W-:Y:S05]  /*9e30*/  BSYNC.RECONVERGENT B0 ;  /* 0x0000000000007941 */ /* 0x000fea0003800200 */
.L_x_165:
        /* <DEDUP_REMOVED lines=21> */
.L_x_170:
[----:B------:R-:W-:Y:S05]  /*9f90*/  BSYNC B0 ;  /* 0x0000000000007941 */ /* 0x000fea0003800000 */
.L_x_169:
        /* <DEDUP_REMOVED lines=11> */
.L_x_168:
[----:B------:R-:W-:Y:S05]  /*a050*/  BSYNC B1 ;  /* 0x0000000000017941 */ /* 0x000fea0003800000 */
.L_x_167:
        /* <DEDUP_REMOVED lines=21> */
.L_x_172:
        /* <DEDUP_REMOVED lines=46> */
[----:B------:R-:W-:Y:S02]  /*a490*/  @P6 SHF.L.U32 R2, R77, 0x1f, RZ ;  /* 0x0000001f4d026819 */ /* 0x000fe400000006ff */
        /* <DEDUP_REMOVED lines=18> */
.L_x_174:
[----:B------:R-:W-:Y:S05]  /*a5c0*/  BSYNC.RECONVERGENT B0 ;  /* 0x0000000000007941 */ /* 0x000fea0003800200 */
.L_x_173:
        /* <DEDUP_REMOVED lines=18> */
[----:B------:R-:W-:Y:S04]  /*a6f0*/  SHF.L.U32 R77, R77, 0x1f, RZ ;  /* 0x0000001f4d4d7819 */ /* 0x000fe800000006ff */
[----:B------:R-:W1:Y:S02]  /*a700*/  SYNCS.PHASECHK.TRANS64.TRYWAIT P0, [R0+URZ+0x80], R77 ;  /* 0x0000804d000075a7 */ /* 0x000e6400080011ff */
[----:B-1----:R-:W-:Y:S05]  /*a710*/  @!P0 BRA `(.L_x_179) ;  /* 0x0000001800988947 */ /* 0x002fea0003800000 */
.L_x_178:
[----:B------:R-:W-:Y:S05]  /*a720*/  BSYNC B0 ;  /* 0x0000000000007941 */ /* 0x000fea0003800000 */
.L_x_177:
[----:B------:R-:W-:Y:S11]  /*a730*/  ISETP.NE.AND P0, PT, R76, RZ, PT ;  /* 0x000000ff4c00720c */ /* 0x000ff60003f05270 */
[----:B------:R-:W-:Y:S02]  /*a740*/  @!UPT UIADD3 URZ, UPT, UPT, URZ, URZ, URZ ;  /* 0x000000fffffff290 */ /* 0x000fe4000fffe0ff */
[----:B------:R3:W4:Y:S04]  /*a750*/  @P0 LDS.128 R32, [R4] ;  /* 0x0000000004200984 */ /* 0x0007280000000c00 */
[----:B------:R3:W1:Y:S04]  /*a760*/  @P0 LDS.128 R36, [R3+0x10] ;  /* 0x0000100003240984 */ /* 0x0006680000000c00 */
[----:B------:R3:W1:Y:S04]  /*a770*/  @P0 LDS.128 R40, [R2+0x20] ;  /* 0x0000200002280984 */ /* 0x0006680000000c00 */
[----:B------:R3:W1:Y:S02]  /*a780*/  @P0 LDS.128 R44, [R74+0x30] ;  /* 0x000030004a2c0984 */ /* 0x0006640000000c00 */
.L_x_176:
[----:B------:R-:W-:Y:S05]  /*a790*/  BSYNC B1 ;  /* 0x0000000000017941 */ /* 0x000fea0003800000 */
.L_x_175:
        /* <DEDUP_REMOVED lines=21> */
.L_x_180:
[----:B------:R-:W-:Y:S01]  /*a8f0*/  ISETP.NE.AND P0, PT, R69, RZ, PT ;  /* 0x000000ff4500720c */ /* 0x000fe20003f05270 */
[----:B------:R-:W-:Y:S05]  /*a900*/  WARPSYNC.ALL ;  /* 0x0000000000007948 */ /* 0x000fea0003800000 */
[----:B------:R-:W-:Y:S01]  /*a910*/  R2UR UR4, R25 ;  /* 0x00000000190472ca */ /* 0x000fe200000e0000 */
[----:B------:R-:W-:Y:S01]  /*a920*/  BSSY.RECONVERGENT B0, `(.L_x_181) ;  /* 0x000003b000007945 */ /* 0x000fe20003800200 */
[----:B------:R-:W-:Y:S04]  /*a930*/  IADD3 R72, PT, PT, R72, 0x110, RZ ;  /* 0x0000011048487810 */ /* 0x000fe80007ffe0ff */
[----:B------:R-:W-:Y:S07]  /*a940*/  LOP3.LUT R72, R72, 0xfefffff8, RZ, 0xc0, !PT ;  /* 0xfefffff848487812 */ /* 0x000fee00078ec0ff */
[----:B---3--:R-:W1:Y:S01]  /*a950*/  LDTM.x16 R4, tmem[UR4+0x70] ;  /* 0x00007004000479ee */ /* 0x008e620008240000 */
[----:B------:R-:W-:Y:S01]  /*a960*/  NOP ;  /* 0x0000000000007918 */ /* 0x000fe20000000000 */
[----:B-1----:R1:W-:Y:S01]  /*a970*/  SYNCS.ARRIVE.TRANS64.RED.A1T0 RZ, [R72+URZ], RZ ;  /* 0x000000ff48ff79a7 */ /* 0x0023e200081004ff */
[C---:B------:R-:W-:Y:S01]  /*a980*/  FMUL R0, R24.reuse, R4 ;  /* 0x0000000418007220 */ /* 0x040fe20000400000 */
        /* <DEDUP_REMOVED lines=52> */
.L_x_182:
[----:B------:R-:W-:Y:S05]  /*acd0*/  BSYNC.RECONVERGENT B0 ;  /* 0x0000000000007941 */ /* 0x000fea0003800200 */
.L_x_181:
[----:B------:R-:W-:Y:S01]  /*ace0*/  BAR.SYNC.DEFER_BLOCKING 0x1, 0x80 ;  /* 0x0042000000007b1d */ /* 0x000fe20000010000 */
[----:B------:R-:W-:Y:S01]  /*acf0*/  UISETP.NE.AND UP0, UPT, UR52, -0x8, UPT ;  /* 0xfffffff83400788c */ /* 0x000fe2000bf05270 */
[----:B------:R-:W-:Y:S08]  /*ad00*/  IADD3 R22, PT, PT, R22, 0x1, RZ ;  /* 0x0000000116167810 */ /* 0x000ff00007ffe0ff */
[----:B------:R-:W-:Y:S05]  /*ad10*/  BRA.U !UP0, `(.L_x_183) ;  /* 0x0000000108247547 */ /* 0x000fea000b800000 */
[----:B------:R-:W-:Y:S01]  /*ad20*/  ISETP.NE.AND P0, PT, R71, RZ, PT ;  /* 0x000000ff4700720c */ /* 0x000fe20003f05270 */
[----:B------:R-:W-:Y:S01]  /*ad30*/  IMAD.U32 R0, RZ, RZ, UR47 ;  /* 0x0000002fff007e24 */ /* 0x000fe2000f8e00ff */
[----:B------:R-:W-:Y:S04]  /*ad40*/  UIADD3 UR4, UPT, UPT, UR47, 0x1, URZ ;  /* 0x000000012f047890 */ /* 0x000fe8000fffe0ff */
[----:B------:R-:W-:Y:S04]  /*ad50*/  UISETP.NE.AND UP0, UPT, UR4, 0x4, UPT ;  /* 0x000000040400788c */ /* 0x000fe8000bf05270 */
[----:B------:R-:W-:Y:S03]  /*ad60*/  USEL UR47, UR4, URZ, UP0 ;  /* 0x000000ff042f7287 */ /* 0x000fe60008000000 */
[----:B------:R-:W-:Y:S05]  /*ad70*/  @P0 LEA R0, R0, UR43, 0x3 ;  /* 0x0000002b00000c11 */ /* 0x000fea000f8e18ff */
[----:B------:R-:W-:Y:S05]  /*ad80*/  @P0 VIADD R0, R0, 0xa0 ;  /* 0x000000a000000836 */ /* 0x000fea0000000000 */
[----:B------:R-:W-:Y:S04]  /*ad90*/  @P0 PRMT R0, R73, 0x654, R0 ;  /* 0x0000065449000816 */ /* 0x000fe80000000000 */
[----:B------:R3:W-:Y:S03]  /*ada0*/  @P0 SYNCS.ARRIVE.TRANS64.RED.A1T0 RZ, [R0+URZ], RZ ;  /* 0x000000ff00ff09a7 */ /* 0x0007e600081004ff */
.L_x_183:
[----:B------:R-:W-:Y:S01]  /*adb0*/  R2UR UR6, R70 ;  /* 0x00000000460672ca */ /* 0x000fe200000e0000 */
[----:B------:R-:W-:Y:S01]  /*adc0*/  UIADD3 UR52, UPT, UPT, UR52, 0x8, URZ ;  /* 0x0000000834347890 */ /* 0x000fe2000fffe0ff */
[----:B------:R-:W-:Y:S01]  /*add0*/  R2UR UR5, R57 ;  /* 0x00000000390572ca */ /* 0x000fe200000e0000 */
[----:B------:R-:W-:Y:S01]  /*ade0*/  UMOV UR36, UR63 ;  /* 0x0000003f00247c82 */ /* 0x000fe20008000000 */
[----:B------:R-:W-:Y:S02]  /*adf0*/  R2UR UR4, R58 ;  /* 0x000000003a0472ca */ /* 0x000fe400000e0000 */
[----:B------:R-:W-:Y:S02]  /*ae00*/  ISETP.NE.AND P0, PT, R61, 0x2, PT ;  /* 0x000000023d00780c */ /* 0x000fe40003f05270 */
[----:B------:R-:W-:Y:S02]  /*ae10*/  ISETP.NE.AND P1, PT, R22, 0x4, PT ;  /* 0x000000041600780c */ /* 0x000fe40003f25270 */
[----:B------:R-:W-:Y:S02]  /*ae20*/  SEL R2, RZ, 0x1, P0 ;  /* 0x00000001ff027807 */ /* 0x000fe40000000000 */
[----:B---3--:R-:W-:Y:S01]  /*ae30*/  SEL R0, RZ, 0x1, P1 ;  /* 0x00000001ff007807 */ /* 0x008fe20000800000 */
[----:B------:R-:W-:Y:S01]  /*ae40*/  UISETP.NE.AND UP0, UPT, UR6, URZ, UPT ;  /* 0x000000ff0600728c */ /* 0x000fe2000bf05270 */
[----:B------:R-:W-:Y:S01]  /*ae50*/  LOP3.LUT R63, R63, R2, RZ, 0x3c, !PT ;  /* 0x000000023f3f7212 */ /* 0x000fe200078e3cff */
[----:B------:R-:W-:Y:S01]  /*ae60*/  UIADD3 UR20, UPT, UPT, UR37, UR5, URZ ;  /* 0x0000000525147290 */ /* 0x000fe2000fffe0ff */
[----:B------:R-:W-:Y:S01]  /*ae70*/  LOP3.LUT R64, R64, R0, RZ, 0x3c, !PT ;  /* 0x0000000040407212 */ /* 0x000fe200078e3cff */
[----:B------:R-:W-:Y:S01]  /*ae80*/  UIADD3 UR16, UPT, UPT, UR38, UR4, URZ ;  /* 0x0000000426107290 */ /* 0x000fe2000fffe0ff */
[----:B------:R-:W-:Y:S02]  /*ae90*/  SEL R61, R61, RZ, P0 ;  /* 0x000000ff3d3d7207 */ /* 0x000fe40000000000 */
[----:B------:R-:W-:Y:S02]  /*aea0*/  SEL R22, R22, RZ, P1 ;  /* 0x000000ff16167207 */ /* 0x000fe40000800000 */
[----:B------:R-:W-:Y:S07]  /*aeb0*/  BRA.U UP0, `(.L_x_184) ;  /* 0xffffffb500707547 */ /* 0x000fee000b83ffff */
[----:B------:R-:W3:Y:S01]  /*aec0*/  LDCU.64 UR4, c[0x0][0x888] ;  /* 0x00011100ff0477ac */ /* 0x000ee20008000a00 */
[----:B------:R-:W4:Y:S01]  /*aed0*/  LDCU.64 UR6, c[0x0][0x890] ;  /* 0x00011200ff0677ac */ /* 0x000f220008000a00 */
[----:B---3--:R-:W-:Y:S02]  /*aee0*/  ISETP.NE.U32.AND P2, PT, RZ, UR4, PT ;  /* 0x00000004ff007c0c */ /* 0x008fe4000bf45070 */
[----:B----4-:R-:W-:Y:S02]  /*aef0*/  ISETP.NE.U32.AND P1, PT, RZ, UR6, PT ;  /* 0x00000006ff007c0c */ /* 0x010fe4000bf25070 */
[----:B------:R-:W-:Y:S02]  /*af00*/  ISETP.NE.AND.EX P2, PT, RZ, UR5, PT, P2 ;  /* 0x00000005ff007c0c */ /* 0x000fe4000bf45320 */
[----:B------:R-:W-:-:S13]  /*af10*/  ISETP.NE.AND.EX P0, PT, RZ, UR7, PT, P1 ;  /* 0x00000007ff007c0c */ /* 0x000fda000bf05310 */
[----:B------:R-:W-:Y:S05]  /*af20*/  @P2 BRA P0, `(.L_x_185) ;  /* 0x00000000003c2947 */ /* 0x000fea0000000000 */
[----:B------:R-:W-:-:S13]  /*af30*/  ISETP.NE.AND.EX P1, PT, RZ, UR7, PT, P1 ;  /* 0x00000007ff007c0c */ /* 0x000fda000bf25310 */
[----:B------:R-:W-:Y:S05]  /*af40*/  @P1 BRA `(.L_x_186) ;  /* 0x00000000000c1947 */ /* 0x000fea0003800000 */
[----:B------:R-:W-:-:S13]  /*af50*/  FSETP.NEU.AND P0, PT, R27, RZ, PT ;  /* 0x000000ff1b00720b */ /* 0x000fda0003f0d000 */
[----:B------:R-:W-:Y:S05]  /*af60*/  @!P0 EXIT ;  /* 0x000000000000894d */ /* 0x000fea0003800000 */
[----:B------:R-:W-:Y:S05]  /*af70*/  BRA `(.L_x_185) ;  /* 0x0000000000287947 */ /* 0x000fea0003800000 */
.L_x_186:
[----:B------:R-:W-:Y:S01]  /*af80*/  ISETP.NE.AND P0, PT, R60, RZ, PT ;  /* 0x000000ff3c00720c */ /* 0x000fe20003f05270 */
[----:B------:R-:W-:-:S12]  /*af90*/  BSSY.RECONVERGENT B0, `(.L_x_185) ;  /* 0x0000008000007945 */ /* 0x000fd80003800200 */
[----:B------:R-:W-:Y:S05]  /*afa0*/  @P0 BRA `(.L_x_187) ;  /* 0x0000000000100947 */ /* 0x000fea0003800000 */
[----:B------:R-:W-:-:S04]  /*afb0*/  ISETP.NE.U32.AND P0, PT, RZ, UR4, PT ;  /* 0x00000004ff007c0c */ /* 0x000fc8000bf05070 */
[----:B------:R-:W-:-:S13]  /*afc0*/  ISETP.NE.AND.EX P0, PT, RZ, UR5, PT, P0 ;  /* 0x00000005ff007c0c */ /* 0x000fda000bf05300 */
[----:B------:R-:W-:Y:S05]  /*afd0*/  @!P0 EXIT ;  /* 0x000000000000894d */ /* 0x000fea0003800000 */
[----:B------:R-:W-:Y:S05]  /*afe0*/  BRA `(.L_x_188) ;  /* 0x0000000000087947 */ /* 0x000fea0003800000 */
.L_x_187:
[----:B------:R-:W-:-:S13]  /*aff0*/  FSETP.NEU.AND P0, PT, R27, RZ, PT ;  /* 0x000000ff1b00720b */ /* 0x000fda0003f0d000 */
[----:B------:R-:W-:Y:S05]  /*b000*/  @!P0 EXIT ;  /* 0x000000000000894d */ /* 0x000fea0003800000 */
.L_x_188:
[----:B------:R-:W-:Y:S05]  /*b010*/  BSYNC.RECONVERGENT B0 ;  /* 0x0000000000007941 */ /* 0x000fea0003800200 */
.L_x_185:
[----:B------:R-:W3:Y:S01]  /*b020*/  S2UR UR7, SR_CgaCtaId ;  /* 0x00000000000779c3 */ /* 0x000ee20000008800 */
[----:B------:R-:W-:Y:S01]  /*b030*/  ULEA UR6, UR47, UR43, 0x3 ;  /* 0x0000002b2f067291 */ /* 0x000fe2000f8e18ff */
[----:B------:R-:W-:-:S04]  /*b040*/  DEPBAR.LE SB0, 0x0 ;  /* 0x000080000000791a */ /* 0x000fc80000000000 */
[----:B------:R-:W-:-:S04]  /*b050*/  UIADD3 UR6, UPT, UPT, UR6, 0xa0, URZ ;  /* 0x000000a006067890 */ /* 0x000fc8000fffe0ff */
[----:B---3--:R-:W-:-:S09]  /*b060*/  UPRMT UR6, UR7, 0x654, UR6 ;  /* 0x0000065407067896 */ /* 0x008fd20008000006 */
[----:B------:R-:W-:Y:S01]  /*b070*/  SYNCS.ARRIVE.TRANS64.RED.A1T0 RZ, [UR6], RZ ;  /* 0x000000ffffff79a7 */ /* 0x000fe20008100406 */
[----:B------:R-:W-:Y:S05]  /*b080*/  EXIT ;  /* 0x000000000000794d */ /* 0x000fea0003800000 */
.L_x_24:
[----:B---3--:R3:W4:Y:S02]  /*b090*/  SYNCS.PHASECHK.TRANS64.TRYWAIT P0, [R0+URZ+0x140], R2 ;  /* 0x00014002000075a7 */ /* 0x00872400080011ff */
[----:B----4-:R-:W-:Y:S05]  /*b0a0*/  @!P0 NANOSLEEP.SYNCS 0x989680 ;  /* 0x009896800000895d */ /* 0x010fea0003900000 */
[----:B------:R-:W4:Y:S02]  /*b0b0*/  @!P0 SYNCS.PHASECHK.TRANS64 P0, [R0+URZ+0x140], R2 ;  /* 0x00014002000085a7 */ /* 0x000f2400080010ff */
[----:B----4-:R-:W-:Y:S05]  /*b0c0*/  @!P0 BRA `(.L_x_24) ;  /* 0xfffffffc00f08947 */ /* 0x010fea000383ffff */
[----:B------:R-:W-:Y:S05]  /*b0d0*/  BRA `(.L_x_189) ;  /* 0xffffff6c00607947 */ /* 0x000fea000383ffff */
.L_x_27:
[----:B---3--:R-:W-:-:S07]  /*b0e0*/  MOV R0, UR33 ;  /* 0x0000002100007c02 */ /* 0x008fce0008000f00 */
.L_x_190:
[----:B---3--:R3:W4:Y:S02]  /*b0f0*/  SYNCS.PHASECHK.TRANS64.TRYWAIT P0, [R0+URZ+0x40], R3 ;  /* 0x00004003000075a7 */ /* 0x00872400080011ff */
[----:B----4-:R-:W-:Y:S05]  /*b100*/  @!P0 NANOSLEEP.SYNCS 0x989680 ;  /* 0x009896800000895d */ /* 0x010fea0003900000 */
[----:B------:R-:W4:Y:S02]  /*b110*/  @!P0 SYNCS.PHASECHK.TRANS64 P0, [R0+URZ+0x40], R3 ;  /* 0x00004003000085a7 */ /* 0x000f2400080010ff */
[----:B----4-:R-:W-:Y:S05]  /*b120*/  @!P0 BRA `(.L_x_190) ;  /* 0xfffffffc00f08947 */ /* 0x010fea000383ffff */
[----:B------:R-:W-:Y:S05]  /*b130*/  BRA `(.L_x_26) ;  /* 0xffffff6c00b07947 */ /* 0x000fea000383ffff */
.L_x_34:
[----:B--2---:R-:W-:-:S07]  /*b140*/  MOV R0, UR17 ;  /* 0x0000001100007c02 */ /* 0x004fce0008000f00 */
.L_x_191:
[----:B--2---:R2:W3:Y:S02]  /*b150*/  SYNCS.PHASECHK.TRANS64.TRYWAIT P0, [R0+URZ+0x40], R3 ;  /* 0x00004003000075a7 */ /* 0x0044e400080011ff */
[----:B---3--:R-:W-:Y:S05]  /*b160*/  @!P0 NANOSLEEP.SYNCS 0x989680 ;  /* 0x009896800000895d */ /* 0x008fea0003900000 */
[----:B------:R-:W3:Y:S02]  /*b170*/  @!P0 SYNCS.PHASECHK.TRANS64 P0, [R0+URZ+0x40], R3 ;  /* 0x00004003000085a7 */ /* 0x000ee400080010ff */
[----:B---3--:R-:W-:Y:S05]  /*b180*/  @!P0 BRA `(.L_x_191) ;  /* 0xfffffffc00f08947 */ /* 0x008fea000383ffff */
[----:B------:R-:W-:Y:S05]  /*b190*/  BRA `(.L_x_33) ;  /* 0xffffff70007c7947 */ /* 0x000fea000383ffff */
.L_x_39:
[----:B-1----:R1:W2:Y:S02]  /*b1a0*/  SYNCS.PHASECHK.TRANS64.TRYWAIT P0, [R3+URZ+0xd0], R0 ;  /* 0x0000d000030075a7 */ /* 0x0022a400080011ff */
[----:B--2---:R-:W-:Y:S05]  /*b1b0*/  @!P0 NANOSLEEP.SYNCS 0x989680 ;  /* 0x009896800000895d */ /* 0x004fea0003900000 */
[----:B------:R-:W2:Y:S02]  /*b1c0*/  @!P0 SYNCS.PHASECHK.TRANS64 P0, [R3+URZ+0xd0], R0 ;  /* 0x0000d000030085a7 */ /* 0x000ea400080010ff */
[----:B--2---:R-:W-:Y:S05]  /*b1d0*/  @!P0 BRA `(.L_x_39) ;  /* 0xfffffffc00f08947 */ /* 0x004fea000383ffff */
[----:B------:R-:W-:Y:S05]  /*b1e0*/  BRA `(.L_x_192) ;  /* 0xffffff7400207947 */ /* 0x000fea000383ffff */
.L_x_43:
[----:B------:R-:W-:-:S07]  /*b1f0*/  MOV R0, UR4 ;  /* 0x0000000400007c02 */ /* 0x000fce0008000f00 */
.L_x_193:
[----:B-1----:R1:W2:Y:S02]  /*b200*/  SYNCS.PHASECHK.TRANS64.TRYWAIT P0, [R0+URZ], R2 ;  /* 0x00000002000075a7 */ /* 0x0022a400080011ff */
[----:B--2---:R-:W-:Y:S05]  /*b210*/  @!P0 NANOSLEEP.SYNCS 0x989680 ;  /* 0x009896800000895d */ /* 0x004fea0003900000 */
[----:B------:R-:W2:Y:S02]  /*b220*/  @!P0 SYNCS.PHASECHK.TRANS64 P0, [R0+URZ], R2 ;  /* 0x00000002000085a7 */ /* 0x000ea400080010ff */
[----:B--2---:R-:W-:Y:S05]  /*b230*/  @!P0 BRA `(.L_x_193) ;  /* 0xfffffffc00f08947 */ /* 0x004fea000383ffff */
[----:B------:R-:W-:Y:S05]  /*b240*/  BRA `(.L_x_194) ;  /* 0xffffff7800cc7947 */ /* 0x000fea000383ffff */
.L_x_44:
[----:B------:R-:W-:-:S07]  /*b250*/  MOV R0, UR5 ;  /* 0x0000000500007c02 */ /* 0x000fce0008000f00 */
.L_x_195:
[----:B-1----:R1:W2:Y:S02]  /*b260*/  SYNCS.PHASECHK.TRANS64.TRYWAIT P0, [R0+URZ], R3 ;  /* 0x00000003000075a7 */ /* 0x0022a400080011ff */
[----:B--2---:R-:W-:Y:S05]  /*b270*/  @!P0 NANOSLEEP.SYNCS 0x989680 ;  /* 0x009896800000895d */ /* 0x004fea0003900000 */
[----:B------:R-:W2:Y:S02]  /*b280*/  @!P0 SYNCS.PHASECHK.TRANS64 P0, [R0+URZ], R3 ;  /* 0x00000003000085a7 */ /* 0x000ea400080010ff */
[----:B--2---:R-:W-:Y:S05]  /*b290*/  @!P0 BRA `(.L_x_195) ;  /* 0xfffffffc00f08947 */ /* 0x004fea000383ffff */
[----:B------:R-:W-:Y:S05]  /*b2a0*/  BRA `(.L_x_196) ;  /* 0xffffff7800d87947 */ /* 0x000fea000383ffff */
.L_x_45:
[----:B------:R-:W-:-:S07]  /*b2b0*/  MOV R0, UR5 ;  /* 0x0000000500007c02 */ /* 0x000fce0008000f00 */
.L_x_197:
[----:B-1----:R1:W2:Y:S02]  /*b2c0*/  SYNCS.PHASECHK.TRANS64.TRYWAIT P0, [R0+URZ], R3 ;  /* 0x00000003000075a7 */ /* 0x0022a400080011ff */
[----:B--2---:R-:W-:Y:S05]  /*b2d0*/  @!P0 NANOSLEEP.SYNCS 0x989680 ;  /* 0x009896800000895d */ /* 0x004fea0003900000 */
[----:B------:R-:W2:Y:S02]  /*b2e0*/  @!P0 SYNCS.PHASECHK.TRANS64 P0, [R0+URZ], R3 ;  /* 0x00000003000085a7 */ /* 0x000ea400080010ff */
[----:B--2---:R-:W-:Y:S05]  /*b2f0*/  @!P0 BRA `(.L_x_197) ;  /* 0xfffffffc00f08947 */ /* 0x004fea000383ffff */
[----:B------:R-:W-:Y:S05]  /*b300*/  BRA `(.L_x_198) ;  /* 0xffffff7800e47947 */ /* 0x000fea000383ffff */
.L_x_46:
[----:B------:R-:W-:-:S07]  /*b310*/  MOV R0, UR5 ;  /* 0x0000000500007c02 */ /* 0x000fce0008000f00 */
.L_x_199:
[----:B-1----:R1:W2:Y:S02]  /*b320*/  SYNCS.PHASECHK.TRANS64.TRYWAIT P0, [R0+URZ], R3 ;  /* 0x00000003000075a7 */ /* 0x0022a400080011ff */
[----:B--2---:R-:W-:Y:S05]  /*b330*/  @!P0 NANOSLEEP.SYNCS 0x989680 ;  /* 0x009896800000895d */ /* 0x004fea0003900000 */
[----:B------:R-:W2:Y:S02]  /*b340*/  @!P0 SYNCS.PHASECHK.TRANS64 P0, [R0+URZ], R3 ;  /* 0x00000003000085a7 */ /* 0x000ea400080010ff */
[----:B--2---:R-:W-:Y:S05]  /*b350*/  @!P0 BRA `(.L_x_199) ;  /* 0xfffffffc00f08947 */ /* 0x004fea000383ffff */
[----:B------:R-:W-:Y:S05]  /*b360*/  BRA `(.L_x_200) ;  /* 0xffffff7800f07947 */ /* 0x000fea000383ffff */
.L_x_47:
[----:B------:R-:W-:-:S07]  /*b370*/  MOV R0, UR5 ;  /* 0x0000000500007c02 */ /* 0x000fce0008000f00 */
.L_x_201:
[----:B-1----:R1:W2:Y:S02]  /*b380*/  SYNCS.PHASECHK.TRANS64.TRYWAIT P0, [R0+URZ], R3 ;  /* 0x00000003000075a7 */ /* 0x0022a400080011ff */
[----:B--2---:R-:W-:Y:S05]  /*b390*/  @!P0 NANOSLEEP.SYNCS 0x989680 ;  /* 0x009896800000895d */ /* 0x004fea0003900000 */
[----:B------:R-:W2:Y:S02]  /*b3a0*/  @!P0 SYNCS.PHASECHK.TRANS64 P0, [R0+URZ], R3 ;  /* 0x00000003000085a7 */ /* 0x000ea400080010ff */
[----:B--2---:R-:W-:Y:S05]  /*b3b0*/  @!P0 BRA `(.L_x_201) ;  /* 0xfffffffc00f08947 */ /* 0x004fea000383ffff */
[----:B------:R-:W-:Y:S05]  /*b3c0*/  BRA `(.L_x_202) ;  /* 0xffffff7800fc7947 */ /* 0x000fea000383ffff */
.L_x_48:
[----:B------:R-:W-:-:S07]  /*b3d0*/  MOV R0, UR5 ;  /* 0x0000000500007c02 */ /* 0x000fce0008000f00 */
.L_x_203:
[----:B-1----:R1:W2:Y:S02]  /*b3e0*/  SYNCS.PHASECHK.TRANS64.TRYWAIT P0, [R0+URZ], R3 ;  /* 0x00000003000075a7 */ /* 0x0022a400080011ff */
[----:B--2---:R-:W-:Y:S05]  /*b3f0*/  @!P0 NANOSLEEP.SYNCS 0x989680 ;  /* 0x009896800000895d */ /* 0x004fea0003900000 */
[----:B------:R-:W2:Y:S02]  /*b400*/  @!P0 SYNCS.PHASECHK.TRANS64 P0, [R0+URZ], R3 ;  /* 0x00000003000085a7 */ /* 0x000ea400080010ff */
[----:B--2---:R-:W-:Y:S05]  /*b410*/  @!P0 BRA `(.L_x_203) ;  /* 0xfffffffc00f08947 */ /* 0x004fea000383ffff */
[----:B------:R-:W-:Y:S05]  /*b420*/  BRA `(.L_x_204) ;  /* 0xffffff7c00087947 */ /* 0x000fea000383ffff */
.L_x_49:
[----:B------:R-:W-:-:S07]  /*b430*/  MOV R0, UR5 ;  /* 0x0000000500007c02 */ /* 0x000fce0008000f00 */
.L_x_205:
[----:B-1----:R1:W2:Y:S02]  /*b440*/  SYNCS.PHASECHK.TRANS64.TRYWAIT P0, [R0+URZ], R3 ;  /* 0x00000003000075a7 */ /* 0x0022a400080011ff */
[----:B--2---:R-:W-:Y:S05]  /*b450*/  @!P0 NANOSLEEP.SYNCS 0x989680 ;  /* 0x009896800000895d */ /* 0x004fea0003900000 */
[----:B------:R-:W2:Y:S02]  /*b460*/  @!P0 SYNCS.PHASECHK.TRANS64 P0, [R0+URZ], R3 ;  /* 0x00000003000085a7 */ /* 0x000ea400080010ff */
[----:B--2---:R-:W-:Y:S05]  /*b470*/  @!P0 BRA `(.L_x_205) ;  /* 0xfffffffc00f08947 */ /* 0x004fea000383ffff */
[----:B------:R-:W-:Y:S05]  /*b480*/  BRA `(.L_x_206) ;  /* 0xffffff7c00147947 */ /* 0x000fea000383ffff */
.L_x_52:
[----:B-1----:R1:W2:Y:S02]  /*b490*/  SYNCS.PHASECHK.TRANS64.TRYWAIT P0, [R2+URZ+0x130], R4 ;  /* 0x00013004020075a7 */ /* 0x0022a400080011ff */
[----:B--2---:R-:W-:Y:S05]  /*b4a0*/  @!P0 NANOSLEEP.SYNCS 0x989680 ;  /* 0x009896800000895d */ /* 0x004fea0003900000 */
[----:B------:R-:W2:Y:S02]  /*b4b0*/  @!P0 SYNCS.PHASECHK.TRANS64 P0, [R2+URZ+0x130], R4 ;  /* 0x00013004020085a7 */ /* 0x000ea400080010ff */
[----:B--2---:R-:W-:Y:S05]  /*b4c0*/  @!P0 BRA `(.L_x_52) ;  /* 0xfffffffc00f08947 */ /* 0x004fea000383ffff */
[----:B------:R-:W-:Y:S05]  /*b4d0*/  BRA `(.L_x_207) ;  /* 0xffffff7c00787947 */ /* 0x000fea000383ffff */
.L_x_53:
[----:B------:R-:W-:-:S07]  /*b4e0*/  MOV R2, UR4 ;  /* 0x0000000400027c02 */ /* 0x000fce0008000f00 */
.L_x_208:
[----:B-1----:R1:W2:Y:S02]  /*b4f0*/  SYNCS.PHASECHK.TRANS64.TRYWAIT P0, [R2+URZ+0xe0], R5 ;  /* 0x0000e005020075a7 */ /* 0x0022a400080011ff */
[----:B--2---:R-:W-:Y:S05]  /*b500*/  @!P0 NANOSLEEP.SYNCS 0x989680 ;  /* 0x009896800000895d */ /* 0x004fea0003900000 */
[----:B------:R-:W2:Y:S02]  /*b510*/  @!P0 SYNCS.PHASECHK.TRANS64 P0, [R2+URZ+0xe0], R5 ;  /* 0x0000e005020085a7 */ /* 0x000ea400080010ff */
[----:B--2---:R-:W-:Y:S05]  /*b520*/  @!P0 BRA `(.L_x_208) ;  /* 0xfffffffc00f08947 */ /* 0x004fea000383ffff */
[----:B------:R-:W-:Y:S05]  /*b530*/  BRA `(.L_x_209) ;  /* 0xffffff7c00887947 */ /* 0x000fea000383ffff */
.L_x_54:
[----:B-1----:R1:W2:Y:S02]  /*b540*/  SYNCS.PHASECHK.TRANS64.TRYWAIT P1, [R2+URZ+0xd0], R4 ;  /* 0x0000d004020075a7 */ /* 0x0022a400080211ff */
[----:B--2---:R-:W-:Y:S05]  /*b550*/  @!P1 NANOSLEEP.SYNCS 0x989680 ;  /* 0x009896800000995d */ /* 0x004fea0003900000 */
[----:B------:R-:W2:Y:S02]  /*b560*/  @!P1 SYNCS.PHASECHK.TRANS64 P1, [R2+URZ+0xd0], R4 ;  /* 0x0000d004020095a7 */ /* 0x000ea400080210ff */
[----:B--2---:R-:W-:Y:S05]  /*b570*/  @!P1 BRA `(.L_x_54) ;  /* 0xfffffffc00f09947 */ /* 0x004fea000383ffff */
[----:B------:R-:W-:Y:S05]  /*b580*/  BRA `(.L_x_210) ;  /* 0xffffff7c00b87947 */ /* 0x000fea000383ffff */
.L_x_57:
[----:B------:R-:W-:-:S07]  /*b590*/  MOV R0, UR4 ;  /* 0x0000000400007c02 */ /* 0x000fce0008000f00 */
.L_x_211:
[----:B-1----:R1:W2:Y:S02]  /*b5a0*/  SYNCS.PHASECHK.TRANS64.TRYWAIT P0, [R0+URZ+0xe0], R2 ;  /* 0x0000e002000075a7 */ /* 0x0022a400080011ff */
[----:B--2---:R-:W-:Y:S05]  /*b5b0*/  @!P0 NANOSLEEP.SYNCS 0x989680 ;  /* 0x009896800000895d */ /* 0x004fea0003900000 */
[----:B------:R-:W2:Y:S02]  /*b5c0*/  @!P0 SYNCS.PHASECHK.TRANS64 P0, [R0+URZ+0xe0], R2 ;  /* 0x0000e002000085a7 */ /* 0x000ea400080010ff */
[----:B--2---:R-:W-:Y:S05]  /*b5d0*/  @!P0 BRA `(.L_x_211) ;  /* 0xfffffffc00f08947 */ /* 0x004fea000383ffff */
[----:B------:R-:W-:Y:S05]  /*b5e0*/  BRA `(.L_x_56) ;  /* 0xffffff80000c7947 */ /* 0x000fea000383ffff */
.L_x_66:
[----:B-1----:R-:W-:-:S04]  /*b5f0*/  MOV R5, UR5 ;  /* 0x0000000500057c02 */ /* 0x002fc80008000f00 */
[----:B------:R1:W2:Y:S03]  /*b600*/  SYNCS.PHASECHK.TRANS64.TRYWAIT P0, [R5+URZ+0x8], R6 ;  /* 0x00000806050075a7 */ /* 0x0002a600080011ff */
[----:B--2---:R-:W-:Y:S05]  /*b610*/  @!P0 NANOSLEEP.SYNCS 0x989680 ;  /* 0x009896800000895d */ /* 0x004fea0003900000 */
[----:B------:R-:W2:Y:S02]  /*b620*/  @!P0 SYNCS.PHASECHK.TRANS64 P0, [R5+URZ+0x8], R6 ;  /* 0x00000806050085a7 */ /* 0x000ea400080010ff */
[----:B--2---:R-:W-:Y:S05]  /*b630*/  @!P0 BRA `(.L_x_66) ;  /* 0xfffffffc00ec8947 */ /* 0x004fea000383ffff */
[----:B------:R-:W-:Y:S05]  /*b640*/  BRA `(.L_x_65) ;  /* 0xffffff8000c47947 */ /* 0x000fea000383ffff */
.L_x_68:
[----:B------:R-:W-:Y:S01]  /*b650*/  BSSY B0, `(.L_x_212) ;  /* 0x0000006000007945 */ /* 0x000fe20003800000 */
[----:B------:R-:W-:-:S07]  /*b660*/  MOV R15, 0xffffffff ;  /* 0xffffffff000f7802 */ /* 0x000fce0000000f00 */
[----:B-1---5:R-:W-:Y:S05]  /*b670*/  WARPSYNC.COLLECTIVE R15, `(.L_x_213) ;  /* 0x000000000f0c7348 */ /* 0x022fea0003c00000 */
[----:B------:R-:W-:Y:S02]  /*b680*/  ELECT P6, UR79, PT ;  /* 0x00000000004f782f */ /* 0x000fe400038c0000 */
[----:B------:R-:W-:Y:S01]  /*b690*/  MOV R14, UR79 ;  /* 0x0000004f000e7c02 */ /* 0x000fe20008000f00 */
[----:B-1---5:R-:W-:Y:S10]  /*b6a0*/  ENDCOLLECTIVE ;  /* 0x000000000000791b */ /* 0x022ff40003800000 */
.L_x_213:
[----:B------:R-:W-:Y:S05]  /*b6b0*/  BSYNC B0 ;  /* 0x0000000000007941 */ /* 0x000fea0003800000 */
.L_x_212:
[----:B------:R-:W-:Y:S01]  /*b6c0*/  PLOP3.LUT P0, PT, P6, PT, PT, 0x80, 0x8 ;  /* 0x000000000008781c */ /* 0x000fe2000370f070 */
[----:B------:R-:W-:-:S12]  /*b6d0*/  BRA `(.L_x_214) ;  /* 0xffffff8000f07947 */ /* 0x000fd8000383ffff */
.L_x_70:
[----:B-1----:R-:W-:-:S04]  /*b6e0*/  MOV R0, UR5 ;  /* 0x0000000500007c02 */ /* 0x002fc80008000f00 */
[----:B------:R1:W2:Y:S03]  /*b6f0*/  SYNCS.PHASECHK.TRANS64.TRYWAIT P0, [R0+URZ+0x8], R4 ;  /* 0x00000804000075a7 */ /* 0x0002a600080011ff */
[----:B--2---:R-:W-:Y:S05]  /*b700*/  @!P0 NANOSLEEP.SYNCS 0x989680 ;  /* 0x009896800000895d */ /* 0x004fea0003900000 */
[----:B------:R-:W2:Y:S02]  /*b710*/  @!P0 SYNCS.PHASECHK.TRANS64 P0, [R0+URZ+0x8], R4 ;  /* 0x00000804000085a7 */ /* 0x000ea400080010ff */
[----:B--2---:R-:W-:Y:S05]  /*b720*/  @!P0 BRA `(.L_x_70) ;  /* 0xfffffffc00ec8947 */ /* 0x004fea000383ffff */
[----:B------:R-:W-:Y:S05]  /*b730*/  BRA `(.L_x_69) ;  /* 0xffffff8000f47947 */ /* 0x000fea000383ffff */
.L_x_71:
[----:B-1----:R1:W2:Y:S02]  /*b740*/  SYNCS.PHASECHK.TRANS64.TRYWAIT P0, [R0+URZ+0xd0], R4 ;  /* 0x0000d004000075a7 */ /* 0x0022a400080011ff */
[----:B--2---:R-:W-:Y:S05]  /*b750*/  @!P0 NANOSLEEP.SYNCS 0x989680 ;  /* 0x009896800000895d */ /* 0x004fea0003900000 */
[----:B------:R-:W2:Y:S02]  /*b760*/  @!P0 SYNCS.PHASECHK.TRANS64 P0, [R0+URZ+0xd0], R4 ;  /* 0x0000d004000085a7 */ /* 0x000ea400080010ff */
[----:B--2---:R-:W-:Y:S05]  /*b770*/  @!P0 BRA `(.L_x_71) ;  /* 0xfffffffc00f08947 */ /* 0x004fea000383ffff */
[----:B------:R-:W-:Y:S05]  /*b780*/  BRA `(.L_x_215) ;  /* 0xffffff8400e07947 */ /* 0x000fea000383ffff */
.L_x_73:
[----:B------:R-:W-:-:S07]  /*b790*/  MOV R0, UR31 ;  /* 0x0000001f00007c02 */ /* 0x000fce0008000f00 */
.L_x_216:
[----:B-1----:R1:W2:Y:S02]  /*b7a0*/  SYNCS.PHASECHK.TRANS64.TRYWAIT P0, [R0+URZ+0x110], R4 ;  /* 0x00011004000075a7 */ /* 0x0022a400080011ff */
[----:B--2---:R-:W-:Y:S05]  /*b7b0*/  @!P0 NANOSLEEP.SYNCS 0x989680 ;  /* 0x009896800000895d */ /* 0x004fea0003900000 */
[----:B------:R-:W2:Y:S02]  /*b7c0*/  @!P0 SYNCS.PHASECHK.TRANS64 P0, [R0+URZ+0x110], R4 ;  /* 0x00011004000085a7 */ /* 0x000ea400080010ff */
[----:B--2---:R-:W-:Y:S05]  /*b7d0*/  @!P0 BRA `(.L_x_216) ;  /* 0xfffffffc00f08947 */ /* 0x004fea000383ffff */
[----:B------:R-:W-:Y:S05]  /*b7e0*/  BRA `(.L_x_217) ;  /* 0xffffff88002c7947 */ /* 0x000fea000383ffff */
.L_x_76:
[----:B------:R-:W-:Y:S07]  /*b7f0*/  MOV R0, UR5 ;  /* 0x0000000500007c02 */ /* 0x000fee0008000f00 */
.L_x_218:
[----:B-1----:R1:W2:Y:S02]  /*b800*/  SYNCS.PHASECHK.TRANS64.TRYWAIT P0, [R0+URZ], R4 ;  /* 0x00000004000075a7 */ /* 0x0022a400080011ff */
[----:B--2---:R-:W-:Y:S05]  /*b810*/  @!P0 NANOSLEEP.SYNCS 0x989680 ;  /* 0x009896800000895d */ /* 0x004fea0003900000 */
[----:B------:R-:W2:Y:S02]  /*b820*/  @!P0 SYNCS.PHASECHK.TRANS64 P0, [R0+URZ], R4 ;  /* 0x00000004000085a7 */ /* 0x000ea400080010ff */
[----:B--2---:R-:W-:Y:S05]  /*b830*/  @!P0 BRA `(.L_x_218) ;  /* 0xfffffffc00f08947 */ /* 0x004fea000383ffff */
[----:B------:R-:W-:Y:S05]  /*b840*/  BRA `(.L_x_75) ;  /* 0xffffff8800407947 */ /* 0x000fea000383ffff */
.L_x_80:
[----:B-1----:R-:W-:-:S07]  /*b850*/  MOV R0, UR4 ;  /* 0x0000000400007c02 */ /* 0x002fce0008000f00 */
.L_x_219:
[----:B-1----:R1:W2:Y:S02]  /*b860*/  SYNCS.PHASECHK.TRANS64.TRYWAIT P0, [R0+URZ], R2 ;  /* 0x00000002000075a7 */ /* 0x0022a400080011ff */
[----:B--2---:R-:W-:Y:S05]  /*b870*/  @!P0 NANOSLEEP.SYNCS 0x989680 ;  /* 0x009896800000895d */ /* 0x004fea0003900000 */
[----:B------:R-:W2:Y:S02]  /*b880*/  @!P0 SYNCS.PHASECHK.TRANS64 P0, [R0+URZ], R2 ;  /* 0x00000002000085a7 */ /* 0x000ea400080010ff */
[----:B--2---:R-:W-:Y:S05]  /*b890*/  @!P0 BRA `(.L_x_219) ;  /* 0xfffffffc00f08947 */ /* 0x004fea000383ffff */
[----:B------:R-:W-:Y:S05]  /*b8a0*/  BRA `(.L_x_220) ;  /* 0xffffff8c00347947 */ /* 0x000fea000383ffff */
.L_x_81:
[----:B------:R-:W-:-:S07]  /*b8b0*/  MOV R0, UR5 ;  /* 0x0000000500007c02 */ /* 0x000fce0008000f00 */
.L_x_221:
[----:B-1----:R1:W2:Y:S02]  /*b8c0*/  SYNCS.PHASECHK.TRANS64.TRYWAIT P0, [R0+URZ], R3 ;  /* 0x00000003000075a7 */ /* 0x0022a400080011ff */
[----:B--2---:R-:W-:Y:S05]  /*b8d0*/  @!P0 NANOSLEEP.SYNCS 0x989680 ;  /* 0x009896800000895d */ /* 0x004fea0003900000 */
[----:B------:R-:W2:Y:S02]  /*b8e0*/  @!P0 SYNCS.PHASECHK.TRANS64 P0, [R0+URZ], R3 ;  /* 0x00000003000085a7 */ /* 0x000ea400080010ff */
[----:B--2---:R-:W-:Y:S05]  /*b8f0*/  @!P0 BRA `(.L_x_221) ;  /* 0xfffffffc00f08947 */ /* 0x004fea000383ffff */
[----:B------:R-:W-:Y:S05]  /*b900*/  BRA `(.L_x_222) ;  /* 0xffffff8c00407947 */ /* 0x000fea000383ffff */
.L_x_82:
[----:B------:R-:W-:-:S07]  /*b910*/  MOV R0, UR5 ;  /* 0x0000000500007c02 */ /* 0x000fce0008000f00 */
.L_x_223:
[----:B-1----:R1:W2:Y:S02]  /*b920*/  SYNCS.PHASECHK.TRANS64.TRYWAIT P0, [R0+URZ], R3 ;  /* 0x00000003000075a7 */ /* 0x0022a400080011ff */
[----:B--2---:R-:W-:Y:S05]  /*b930*/  @!P0 NANOSLEEP.SYNCS 0x989680 ;  /* 0x009896800000895d */ /* 0x004fea0003900000 */
[----:B------:R-:W2:Y:S02]  /*b940*/  @!P0 SYNCS.PHASECHK.TRANS64 P0, [R0+URZ], R3 ;  /* 0x00000003000085a7 */ /* 0x000ea400080010ff */
[----:B--2---:R-:W-:Y:S05]  /*b950*/  @!P0 BRA `(.L_x_223) ;  /* 0xfffffffc00f08947 */ /* 0x004fea000383ffff */
[----:B------:R-:W-:Y:S05]  /*b960*/  BRA `(.L_x_224) ;  /* 0xffffff8c004c7947 */ /* 0x000fea000383ffff */
.L_x_85:
[----:B------:R-:W-:-:S07]  /*b970*/  MOV R0, UR26 ;  /* 0x0000001a00007c02 */ /* 0x000fce0008000f00 */
.L_x_225:
[----:B-1----:R1:W2:Y:S02]  /*b980*/  SYNCS.PHASECHK.TRANS64.TRYWAIT P1, [R0+URZ+0x150], R2 ;  /* 0x00015002000075a7 */ /* 0x0022a400080211ff */
[----:B--2---:R-:W-:Y:S05]  /*b990*/  @!P1 NANOSLEEP.SYNCS 0x989680 ;  /* 0x009896800000995d */ /* 0x004fea0003900000 */
[----:B------:R-:W2:Y:S02]  /*b9a0*/  @!P1 SYNCS.PHASECHK.TRANS64 P1, [R0+URZ+0x150], R2 ;  /* 0x00015002000095a7 */ /* 0x000ea400080210ff */
[----:B--2---:R-:W-:Y:S05]  /*b9b0*/  @!P1 BRA `(.L_x_225) ;  /* 0xfffffffc00f09947 */ /* 0x004fea000383ffff */
[----:B------:R-:W-:Y:S05]  /*b9c0*/  BRA `(.L_x_226) ;  /* 0xffffff8c00987947 */ /* 0x000fea000383ffff */
.L_x_90:
[----:B--2---:R2:W3:Y:S02]  /*b9d0*/  SYNCS.PHASECHK.TRANS64.TRYWAIT P0, [R12+URZ+0xd0], R0 ;  /* 0x0000d0000c0075a7 */ /* 0x0044e400080011ff */
[----:B---3--:R-:W-:Y:S05]  /*b9e0*/  @!P0 NANOSLEEP.SYNCS 0x989680 ;  /* 0x009896800000895d */ /* 0x008fea0003900000 */
[----:B------:R-:W3:Y:S02]  /*b9f0*/  @!P0 SYNCS.PHASECHK.TRANS64 P0, [R12+URZ+0xd0], R0 ;  /* 0x0000d0000c0085a7 */ /* 0x000ee400080010ff */
[----:B---3--:R-:W-:Y:S05]  /*ba00*/  @!P0 BRA `(.L_x_90) ;  /* 0xfffffffc00f08947 */ /* 0x008fea000383ffff */
[----:B------:R-:W-:Y:S05]  /*ba10*/  BRA `(.L_x_227) ;  /* 0xffffff9000cc7947 */ /* 0x000fea000383ffff */
.L_x_93:
[----:B--2---:R-:W-:Y:S07]  /*ba20*/  MOV R0, UR21 ;  /* 0x0000001500007c02 */ /* 0x004fee0008000f00 */
.L_x_228:
[----:B--2---:R2:W3:Y:S02]  /*ba30*/  SYNCS.PHASECHK.TRANS64.TRYWAIT P2, [R0+URZ+0xc8], R6 ;  /* 0x0000c806000075a7 */ /* 0x0044e400080411ff */
[----:B---3--:R-:W-:Y:S05]  /*ba40*/  @!P2 NANOSLEEP.SYNCS 0x989680 ;  /* 0x009896800000a95d */ /* 0x008fea0003900000 */
[----:B------:R-:W3:Y:S02]  /*ba50*/  @!P2 SYNCS.PHASECHK.TRANS64 P2, [R0+URZ+0xc8], R6 ;  /* 0x0000c8060000a5a7 */ /* 0x000ee400080410ff */
[----:B---3--:R-:W-:Y:S05]  /*ba60*/  @!P2 BRA `(.L_x_228) ;  /* 0xfffffffc00f0a947 */ /* 0x008fea000383ffff */
[----:B------:R-:W-:Y:S05]  /*ba70*/  BRA `(.L_x_92) ;  /* 0xffffff9800387947 */ /* 0x000fea000383ffff */
.L_x_96:
[----:B------:R-:W-:Y:S07]  /*ba80*/  MOV R0, UR21 ;  /* 0x0000001500007c02 */ /* 0x000fee0008000f00 */
.L_x_229:
[----:B--2---:R2:W3:Y:S02]  /*ba90*/  SYNCS.PHASECHK.TRANS64.TRYWAIT P0, [R0+URZ+0xa0], R10 ;  /* 0x0000a00a000075a7 */ /* 0x0044e400080011ff */
[----:B---3--:R-:W-:Y:S05]  /*baa0*/  @!P0 NANOSLEEP.SYNCS 0x989680 ;  /* 0x009896800000895d */ /* 0x008fea0003900000 */
[----:B------:R-:W3:Y:S02]  /*bab0*/  @!P0 SYNCS.PHASECHK.TRANS64 P0, [R0+URZ+0xa0], R10 ;  /* 0x0000a00a000085a7 */ /* 0x000ee400080010ff */
[----:B---3--:R-:W-:Y:S05]  /*bac0*/  @!P0 BRA `(.L_x_229) ;  /* 0xfffffffc00f08947 */ /* 0x008fea000383ffff */
[----:B------:R-:W-:Y:S05]  /*bad0*/  BRA `(.L_x_230) ;  /* 0xffffff9800947947 */ /* 0x000fea000383ffff */
.L_x_97:
[----:B------:R-:W-:Y:S07]  /*bae0*/  MOV R0, UR21 ;  /* 0x0000001500007c02 */ /* 0x000fee0008000f00 */
.L_x_231:
[----:B--2---:R2:W3:Y:S02]  /*baf0*/  SYNCS.PHASECHK.TRANS64.TRYWAIT P0, [R0+URZ+0xa8], R10 ;  /* 0x0000a80a000075a7 */ /* 0x0044e400080011ff */
[----:B---3--:R-:W-:Y:S05]  /*bb00*/  @!P0 NANOSLEEP.SYNCS 0x989680 ;  /* 0x009896800000895d */ /* 0x008fea0003900000 */
[----:B------:R-:W3:Y:S02]  /*bb10*/  @!P0 SYNCS.PHASECHK.TRANS64 P0, [R0+URZ+0xa8], R10 ;  /* 0x0000a80a000085a7 */ /* 0x000ee400080010ff */
[----:B---3--:R-:W-:Y:S05]  /*bb20*/  @!P0 BRA `(.L_x_231) ;  /* 0xfffffffc00f08947 */ /* 0x008fea000383ffff */
[----:B------:R-:W-:Y:S05]  /*bb30*/  BRA `(.L_x_232) ;  /* 0xffffff9800cc7947 */ /* 0x000fea000383ffff */
.L_x_98:
[----:B------:R-:W-:Y:S07]  /*bb40*/  MOV R0, UR21 ;  /* 0x0000001500007c02 */ /* 0x000fee0008000f00 */
.L_x_233:
[----:B--2---:R2:W3:Y:S02]  /*bb50*/  SYNCS.PHASECHK.TRANS64.TRYWAIT P0, [R0+URZ+0xb0], R10 ;  /* 0x0000b00a000075a7 */ /* 0x0044e400080011ff */
[----:B---3--:R-:W-:Y:S05]  /*bb60*/  @!P0 NANOSLEEP.SYNCS 0x989680 ;  /* 0x009896800000895d */ /* 0x008fea0003900000 */
[----:B------:R-:W3:Y:S02]  /*bb70*/  @!P0 SYNCS.PHASECHK.TRANS64 P0, [R0+URZ+0xb0], R10 ;  /* 0x0000b00a000085a7 */ /* 0x000ee400080010ff */
[----:B---3--:R-:W-:Y:S05]  /*bb80*/  @!P0 BRA `(.L_x_233) ;  /* 0xfffffffc00f08947 */ /* 0x008fea000383ffff */
[----:B------:R-:W-:Y:S05]  /*bb90*/  BRA `(.L_x_234) ;  /* 0xffffff9c00087947 */ /* 0x000fea000383ffff */
.L_x_99:
[----:B------:R-:W-:Y:S07]  /*bba0*/  MOV R0, UR21 ;  /* 0x0000001500007c02 */ /* 0x000fee0008000f00 */
.L_x_235:
[----:B--2---:R2:W3:Y:S02]  /*bbb0*/  SYNCS.PHASECHK.TRANS64.TRYWAIT P0, [R0+URZ+0xb8], R10 ;  /* 0x0000b80a000075a7 */ /* 0x0044e400080011ff */
[----:B---3--:R-:W-:Y:S05]  /*bbc0*/  @!P0 NANOSLEEP.SYNCS 0x989680 ;  /* 0x009896800000895d */ /* 0x008fea0003900000 */
[----:B------:R-:W3:Y:S02]  /*bbd0*/  @!P0 SYNCS.PHASECHK.TRANS64 P0, [R0+URZ+0xb8], R10 ;  /* 0x0000b80a000085a7 */ /* 0x000ee400080010ff */
[----:B---3--:R-:W-:Y:S05]  /*bbe0*/  @!P0 BRA `(.L_x_235) ;  /* 0xfffffffc00f08947 */ /* 0x008fea000383ffff */
[----:B------:R-:W-:Y:S05]  /*bbf0*/  BRA `(.L_x_236) ;  /* 0xffffff9c00487947 */ /* 0x000fea000383ffff */
.L_x_100:
[----:B------:R-:W-:Y:S07]  /*bc00*/  MOV R0, UR21 ;  /* 0x0000001500007c02 */ /* 0x000fee0008000f00 */
.L_x_237:
[----:B--2---:R2:W3:Y:S02]  /*bc10*/  SYNCS.PHASECHK.TRANS64.TRYWAIT P0, [R0+URZ+0xa0], R9 ;  /* 0x0000a009000075a7 */ /* 0x0044e400080011ff */
[----:B---3--:R-:W-:Y:S05]  /*bc20*/  @!P0 NANOSLEEP.SYNCS 0x989680 ;  /* 0x009896800000895d */ /* 0x008fea0003900000 */
[----:B------:R-:W3:Y:S02]  /*bc30*/  @!P0 SYNCS.PHASECHK.TRANS64 P0, [R0+URZ+0xa0], R9 ;  /* 0x0000a009000085a7 */ /* 0x000ee400080010ff */
[----:B---3--:R-:W-:Y:S05]  /*bc40*/  @!P0 BRA `(.L_x_237) ;  /* 0xfffffffc00f08947 */ /* 0x008fea000383ffff */
[----:B------:R-:W-:Y:S05]  /*bc50*/  BRA `(.L_x_238) ;  /* 0xffffff9c008c7947 */ /* 0x000fea000383ffff */
.L_x_101:
[----:B------:R-:W-:Y:S07]  /*bc60*/  MOV R0, UR21 ;  /* 0x0000001500007c02 */ /* 0x000fee0008000f00 */
.L_x_239:
[----:B--2---:R2:W3:Y:S02]  /*bc70*/  SYNCS.PHASECHK.TRANS64.TRYWAIT P0, [R0+URZ+0xa8], R9 ;  /* 0x0000a809000075a7 */ /* 0x0044e400080011ff */
[----:B---3--:R-:W-:Y:S05]  /*bc80*/  @!P0 NANOSLEEP.SYNCS 0x989680 ;  /* 0x009896800000895d */ /* 0x008fea0003900000 */
[----:B------:R-:W3:Y:S02]  /*bc90*/  @!P0 SYNCS.PHASECHK.TRANS64 P0, [R0+URZ+0xa8], R9 ;  /* 0x0000a809000085a7 */ /* 0x000ee400080010ff */
[----:B---3--:R-:W-:Y:S05]  /*bca0*/  @!P0 BRA `(.L_x_239) ;  /* 0xfffffffc00f08947 */ /* 0x008fea000383ffff */
[----:B------:R-:W-:Y:S05]  /*bcb0*/  BRA `(.L_x_240) ;  /* 0xffffff9c00d47947 */ /* 0x000fea000383ffff */
.L_x_102:
[----:B------:R-:W-:Y:S07]  /*bcc0*/  MOV R0, UR21 ;  /* 0x0000001500007c02 */ /* 0x000fee0008000f00 */
.L_x_241:
[----:B--2---:R2:W3:Y:S02]  /*bcd0*/  SYNCS.PHASECHK.TRANS64.TRYWAIT P0, [R0+URZ+0xb0], R9 ;  /* 0x0000b009000075a7 */ /* 0x0044e400080011ff */
[----:B---3--:R-:W-:Y:S05]  /*bce0*/  @!P0 NANOSLEEP.SYNCS 0x989680 ;  /* 0x009896800000895d */ /* 0x008fea0003900000 */
[----:B------:R-:W3:Y:S02]  /*bcf0*/  @!P0 SYNCS.PHASECHK.TRANS64 P0, [R0+URZ+0xb0], R9 ;  /* 0x0000b009000085a7 */ /* 0x000ee400080010ff */
[----:B---3--:R-:W-:Y:S05]  /*bd00*/  @!P0 BRA `(.L_x_241) ;  /* 0xfffffffc00f08947 */ /* 0x008fea000383ffff */
[----:B------:R-:W-:Y:S05]  /*bd10*/  BRA `(.L_x_242) ;  /* 0xffffffa0001c7947 */ /* 0x000fea000383ffff */
.L_x_103:
[----:B------:R-:W-:Y:S07]  /*bd20*/  MOV R0, UR21 ;  /* 0x0000001500007c02 */ /* 0x000fee0008000f00 */
.L_x_243:
[----:B--2---:R2:W3:Y:S02]  /*bd30*/  SYNCS.PHASECHK.TRANS64.TRYWAIT P0, [R0+URZ+0xb8], R9 ;  /* 0x0000b809000075a7 */ /* 0x0044e400080011ff */
[----:B---3--:R-:W-:Y:S05]  /*bd40*/  @!P0 NANOSLEEP.SYNCS 0x989680 ;  /* 0x009896800000895d */ /* 0x008fea0003900000 */
[----:B------:R-:W3:Y:S02]  /*bd50*/  @!P0 SYNCS.PHASECHK.TRANS64 P0, [R0+URZ+0xb8], R9 ;  /* 0x0000b809000085a7 */ /* 0x000ee400080010ff */
[----:B---3--:R-:W-:Y:S05]  /*bd60*/  @!P0 BRA `(.L_x_243) ;  /* 0xfffffffc00f08947 */ /* 0x008fea000383ffff */
[----:B------:R-:W-:Y:S05]  /*bd70*/  BRA `(.L_x_244) ;  /* 0xffffffa000607947 */ /* 0x000fea000383ffff */
.L_x_105:
[----:B------:R-:W-:-:S07]  /*bd80*/  MOV R0, UR21 ;  /* 0x0000001500007c02 */ /* 0x000fce0008000f00 */
.L_x_245:
[----:B---3--:R3:W4:Y:S02]  /*bd90*/  SYNCS.PHASECHK.TRANS64.TRYWAIT P0, [R0+URZ+0xa0], R10 ;  /* 0x0000a00a000075a7 */ /* 0x00872400080011ff */
[----:B----4-:R-:W-:Y:S05]  /*bda0*/  @!P0 NANOSLEEP.SYNCS 0x989680 ;  /* 0x009896800000895d */ /* 0x010fea0003900000 */
[----:B------:R-:W4:Y:S02]  /*bdb0*/  @!P0 SYNCS.PHASECHK.TRANS64 P0, [R0+URZ+0xa0], R10 ;  /* 0x0000a00a000085a7 */ /* 0x000f2400080010ff */
[----:B----4-:R-:W-:Y:S05]  /*bdc0*/  @!P0 BRA `(.L_x_245) ;  /* 0xfffffffc00f08947 */ /* 0x010fea000383ffff */
[----:B------:R-:W-:Y:S05]  /*bdd0*/  BRA `(.L_x_246) ;  /* 0xffffffa000d07947 */ /* 0x000fea000383ffff */
.L_x_106:
[----:B---3--:R-:W-:-:S07]  /*bde0*/  MOV R0, UR21 ;  /* 0x0000001500007c02 */ /* 0x008fce0008000f00 */
.L_x_247:
[----:B---3--:R3:W4:Y:S02]  /*bdf0*/  SYNCS.PHASECHK.TRANS64.TRYWAIT P0, [R0+URZ+0xa8], R10 ;  /* 0x0000a80a000075a7 */ /* 0x00872400080011ff */
[----:B----4-:R-:W-:Y:S05]  /*be00*/  @!P0 NANOSLEEP.SYNCS 0x989680 ;  /* 0x009896800000895d */ /* 0x010fea0003900000 */
[----:B------:R-:W4:Y:S02]  /*be10*/  @!P0 SYNCS.PHASECHK.TRANS64 P0, [R0+URZ+0xa8], R10 ;  /* 0x0000a80a000085a7 */ /* 0x000f2400080010ff */
[----:B----4-:R-:W-:Y:S05]  /*be20*/  @!P0 BRA `(.L_x_247) ;  /* 0xfffffffc00f08947 */ /* 0x010fea000383ffff */
[----:B------:R-:W-:Y:S05]  /*be30*/  BRA `(.L_x_248) ;  /* 0xffffffa000c07947 */ /* 0x000fea000383ffff */
.L_x_107:
[----:B------:R-:W-:-:S07]  /*be40*/  MOV R2, UR21 ;  /* 0x0000001500027c02 */ /* 0x000fce0008000f00 */
.L_x_249:
[----:B---3--:R3:W4:Y:S02]  /*be50*/  SYNCS.PHASECHK.TRANS64.TRYWAIT P0, [R2+URZ+0xb0], R10 ;  /* 0x0000b00a020075a7 */ /* 0x00872400080011ff */
[----:B----4-:R-:W-:Y:S05]  /*be60*/  @!P0 NANOSLEEP.SYNCS 0x989680 ;  /* 0x009896800000895d */ /* 0x010fea0003900000 */
[----:B------:R-:W4:Y:S02]  /*be70*/  @!P0 SYNCS.PHASECHK.TRANS64 P0, [R2+URZ+0xb0], R10 ;  /* 0x0000b00a020085a7 */ /* 0x000f2400080010ff */
[----:B----4-:R-:W-:Y:S05]  /*be80*/  @!P0 BRA `(.L_x_249) ;  /* 0xfffffffc00f08947 */ /* 0x010fea000383ffff */
[----:B------:R-:W-:Y:S05]  /*be90*/  BRA `(.L_x_250) ;  /* 0xffffffa000b47947 */ /* 0x000fea000383ffff */
.L_x_109:
[----:B--2---:R2:W3:Y:S02]  /*bea0*/  SYNCS.PHASECHK.TRANS64.TRYWAIT P0, [R3+URZ+0xd0], R0 ;  /* 0x0000d000030075a7 */ /* 0x0044e400080011ff */
[----:B---3--:R-:W-:Y:S05]  /*beb0*/  @!P0 NANOSLEEP.SYNCS 0x989680 ;  /* 0x009896800000895d */ /* 0x008fea0003900000 */
[----:B------:R-:W3:Y:S02]  /*bec0*/  @!P0 SYNCS.PHASECHK.TRANS64 P0, [R3+URZ+0xd0], R0 ;  /* 0x0000d000030085a7 */ /* 0x000ee400080010ff */
[----:B---3--:R-:W-:Y:S05]  /*bed0*/  @!P0 BRA `(.L_x_109) ;  /* 0xfffffffc00f08947 */ /* 0x008fea000383ffff */
[----:B------:R-:W-:Y:S05]  /*bee0*/  BRA `(.L_x_251) ;  /* 0xffffffa400787947 */ /* 0x000fea000383ffff */
.L_x_120:
[----:B-1----:R-:W-:Y:S04]  /*bef0*/  MOV R2, UR43 ;  /* 0x0000002b00027c02 */ /* 0x002fe80008000f00 */
[----:B------:R1:W2:Y:S03]  /*bf00*/  SYNCS.PHASECHK.TRANS64.TRYWAIT P0, [R2+URZ+0x80], R3 ;  /* 0x00008003020075a7 */ /* 0x0002a600080011ff */
[----:B--2---:R-:W-:Y:S05]  /*bf10*/  @!P0 NANOSLEEP.SYNCS 0x989680 ;  /* 0x009896800000895d */ /* 0x004fea0003900000 */
[----:B------:R-:W2:Y:S02]  /*bf20*/  @!P0 SYNCS.PHASECHK.TRANS64 P0, [R2+URZ+0x80], R3 ;  /* 0x00008003020085a7 */ /* 0x000ea400080010ff */
[----:B--2---:R-:W-:Y:S05]  /*bf30*/  @!P0 BRA `(.L_x_120) ;  /* 0xfffffffc00ec8947 */ /* 0x004fea000383ffff */
[----:B------:R-:W-:Y:S05]  /*bf40*/  BRA `(.L_x_119) ;  /* 0xffffffb000c87947 */ /* 0x000fea000383ffff */
.L_x_122:
[----:B-1----:R1:W3:Y:S02]  /*bf50*/  SYNCS.PHASECHK.TRANS64.TRYWAIT P1, [R72+URZ+0xf0], R0 ;  /* 0x0000f000480075a7 */ /* 0x0022e400080211ff */
[----:B---3--:R-:W-:Y:S05]  /*bf60*/  @!P1 NANOSLEEP.SYNCS 0x989680 ;  /* 0x009896800000995d */ /* 0x008fea0003900000 */
[----:B------:R-:W3:Y:S02]  /*bf70*/  @!P1 SYNCS.PHASECHK.TRANS64 P1, [R72+URZ+0xf0], R0 ;  /* 0x0000f000480095a7 */ /* 0x000ee400080210ff */
[----:B---3--:R-:W-:Y:S05]  /*bf80*/  @!P1 BRA `(.L_x_122) ;  /* 0xfffffffc00f09947 */ /* 0x008fea000383ffff */
[----:B------:R-:W-:Y:S05]  /*bf90*/  BRA `(.L_x_121) ;  /* 0xffffffb000f07947 */ /* 0x000fea000383ffff */
.L_x_131:
[----:B-1----:R1:W3:Y:S02]  /*bfa0*/  SYNCS.PHASECHK.TRANS64.TRYWAIT P0, [R2+URZ+0x80], R0 ;  /* 0x00008000020075a7 */ /* 0x0022e400080011ff */
[----:B---3--:R-:W-:Y:S05]  /*bfb0*/  @!P0 NANOSLEEP.SYNCS 0x989680 ;  /* 0x009896800000895d */ /* 0x008fea0003900000 */
[----:B------:R-:W3:Y:S02]  /*bfc0*/  @!P0 SYNCS.PHASECHK.TRANS64 P0, [R2+URZ+0x80], R0 ;  /* 0x00008000020085a7 */ /* 0x000ee400080010ff */
[----:B---3--:R-:W-:Y:S05]  /*bfd0*/  @!P0 BRA `(.L_x_131) ;  /* 0xfffffffc00f08947 */ /* 0x008fea000383ffff */
[----:B------:R-:W-:Y:S05]  /*bfe0*/  BRA `(.L_x_130) ;  /* 0xffffffb8008c7947 */ /* 0x000fea000383ffff */
.L_x_139:
[----:B-1----:R1:W3:Y:S02]  /*bff0*/  SYNCS.PHASECHK.TRANS64.TRYWAIT P0, [R6+URZ+0x80], R5 ;  /* 0x00008005060075a7 */ /* 0x0022e400080011ff */
[----:B---3--:R-:W-:Y:S05]  /*c000*/  @!P0 NANOSLEEP.SYNCS 0x989680 ;  /* 0x009896800000895d */ /* 0x008fea0003900000 */
[----:B------:R-:W3:Y:S02]  /*c010*/  @!P0 SYNCS.PHASECHK.TRANS64 P0, [R6+URZ+0x80], R5 ;  /* 0x00008005060085a7 */ /* 0x000ee400080010ff */
[----:B---3--:R-:W-:Y:S05]  /*c020*/  @!P0 BRA `(.L_x_139) ;  /* 0xfffffffc00f08947 */ /* 0x008fea000383ffff */
[----:B------:R-:W-:Y:S05]  /*c030*/  BRA `(.L_x_138) ;  /* 0xffffffc0004c7947 */ /* 0x000fea000383ffff */
.L_x_147:
[----:B-1----:R1:W3:Y:S02]  /*c040*/  SYNCS.PHASECHK.TRANS64.TRYWAIT P0, [R0+URZ+0x80], R6 ;  /* 0x00008006000075a7 */ /* 0x0022e400080011ff */
[----:B---3--:R-:W-:Y:S05]  /*c050*/  @!P0 NANOSLEEP.SYNCS 0x989680 ;  /* 0x009896800000895d */ /* 0x008fea0003900000 */
[----:B------:R-:W3:Y:S02]  /*c060*/  @!P0 SYNCS.PHASECHK.TRANS64 P0, [R0+URZ+0x80], R6 ;  /* 0x00008006000085a7 */ /* 0x000ee400080010ff */
[----:B---3--:R-:W-:Y:S05]  /*c070*/  @!P0 BRA `(.L_x_147) ;  /* 0xfffffffc00f08947 */ /* 0x008fea000383ffff */
[----:B------:R-:W-:Y:S05]  /*c080*/  BRA `(.L_x_146) ;  /* 0xffffffc8000c7947 */ /* 0x000fea000383ffff */
.L_x_155:
[----:B-1----:R1:W4:Y:S02]  /*c090*/  SYNCS.PHASECHK.TRANS64.TRYWAIT P0, [R6+URZ+0x80], R5 ;  /* 0x00008005060075a7 */ /* 0x00232400080011ff */
[----:B----4-:R-:W-:Y:S05]  /*c0a0*/  @!P0 NANOSLEEP.SYNCS 0x989680 ;  /* 0x009896800000895d */ /* 0x010fea0003900000 */
[----:B------:R-:W4:Y:S02]  /*c0b0*/  @!P0 SYNCS.PHASECHK.TRANS64 P0, [R6+URZ+0x80], R5 ;  /* 0x00008005060085a7 */ /* 0x000f2400080010ff */
[----:B----4-:R-:W-:Y:S05]  /*c0c0*/  @!P0 BRA `(.L_x_155) ;  /* 0xfffffffc00f08947 */ /* 0x010fea000383ffff */
[----:B------:R-:W-:Y:S05]  /*c0d0*/  BRA `(.L_x_154) ;  /* 0xffffffcc00d87947 */ /* 0x000fea000383ffff */
.L_x_163:
[----:B-1----:R1:W4:Y:S02]  /*c0e0*/  SYNCS.PHASECHK.TRANS64.TRYWAIT P0, [R6+URZ+0x80], R5 ;  /* 0x00008005060075a7 */ /* 0x00232400080011ff */
[----:B----4-:R-:W-:Y:S05]  /*c0f0*/  @!P0 NANOSLEEP.SYNCS 0x989680 ;  /* 0x009896800000895d */ /* 0x010fea0003900000 */
[----:B------:R-:W4:Y:S02]  /*c100*/  @!P0 SYNCS.PHASECHK.TRANS64 P0, [R6+URZ+0x80], R5 ;  /* 0x00008005060085a7 */ /* 0x000f2400080010ff */
[----:B----4-:R-:W-:Y:S05]  /*c110*/  @!P0 BRA `(.L_x_163) ;  /* 0xfffffffc00f08947 */ /* 0x010fea000383ffff */
[----:B------:R-:W-:Y:S05]  /*c120*/  BRA `(.L_x_162) ;  /* 0xffffffd400b47947 */ /* 0x000fea000383ffff */
.L_x_171:
[----:B-1----:R1:W4:Y:S02]  /*c130*/  SYNCS.PHASECHK.TRANS64.TRYWAIT P0, [R6+URZ+0x80], R5 ;  /* 0x00008005060075a7 */ /* 0x00232400080011ff */
[----:B----4-:R-:W-:Y:S05]  /*c140*/  @!P0 NANOSLEEP.SYNCS 0x989680 ;  /* 0x009896800000895d */ /* 0x010fea0003900000 */
[----:B------:R-:W4:Y:S02]  /*c150*/  @!P0 SYNCS.PHASECHK.TRANS64 P0, [R6+URZ+0x80], R5 ;  /* 0x00008005060085a7 */ /* 0x000f2400080010ff */
[----:B----4-:R-:W-:Y:S05]  /*c160*/  @!P0 BRA `(.L_x_171) ;  /* 0xfffffffc00f08947 */ /* 0x010fea000383ffff */
[----:B------:R-:W-:Y:S05]  /*c170*/  BRA `(.L_x_170) ;  /* 0xffffffdc00847947 */ /* 0x000fea000383ffff */
.L_x_179:
[----:B-1----:R1:W3:Y:S02]  /*c180*/  SYNCS.PHASECHK.TRANS64.TRYWAIT P0, [R0+URZ+0x80], R77 ;  /* 0x0000804d000075a7 */ /* 0x0022e400080011ff */
[----:B---3--:R-:W-:Y:S05]  /*c190*/  @!P0 NANOSLEEP.SYNCS 0x989680 ;  /* 0x009896800000895d */ /* 0x008fea0003900000 */
[----:B------:R-:W3:Y:S02]  /*c1a0*/  @!P0 SYNCS.PHASECHK.TRANS64 P0, [R0+URZ+0x80], R77 ;  /* 0x0000804d000085a7 */ /* 0x000ee400080010ff */
[----:B---3--:R-:W-:Y:S05]  /*c1b0*/  @!P0 BRA `(.L_x_179) ;  /* 0xfffffffc00f08947 */ /* 0x008fea000383ffff */
[----:B------:R-:W-:Y:S05]  /*c1c0*/  BRA `(.L_x_178) ;  /* 0xffffffe400547947 */ /* 0x000fea000383ffff */
        .weak           $__internal_0_$__cuda_sm10x_tcgen05_guardrail_trap_col_being_dealloced_not_returned_by_alloc
        .type           $__internal_0_$__cuda_sm10x_tcgen05_guardrail_trap_col_being_dealloced_not_returned_by_alloc,@function
        .size           $__internal_0_$__cuda_sm10x_tcgen05_guardrail_trap_col_being_dealloced_not_returned_by_alloc,($__internal_1_$__cuda_sm10x_tcgen05_guardrail_trap_phase_invalid_during_alloc - $__internal_0_$__cuda_sm10x_tcgen05_guardrail_trap_col_being_dealloced_not_returned_by_alloc)
$__internal_0_$__cuda_sm10x_tcgen05_guardrail_trap_col_being_dealloced_not_returned_by_alloc:
[----:B------:R-:W-:Y:S05]  /*c1d0*/  BPT.TRAP 0x1 ;  /* 0x000000040000795c */ /* 0x000fea0000300000 */
[----:B------:R-:W-:-:S04]  /*c1e0*/  HFMA2 R3, -RZ, RZ, 0, 0 ;  /* 0x00000000ff037431 */ /* 0x000fc800000001ff */
[----:B------:R-:W-:Y:S05]  /*c1f0*/  RET.REL.NODEC R2 `(_ZN7cutlass13device_kernelINS_4gemm6kernel13GemmUniversalIN4cute5tupleIJiiiiEEENS1_10collective13CollectiveMmaINS1_35MainloopSm100TmaUmmaWarpSpecializedILi8ELi2ELi4ENS5_IJNS4_1CILi4EEESB_NSA_ILi1EEEEEEEENS5_IJNSA_ILi256EEENSA_ILi128EEENSA_ILi32EEEEEEfNS5_IJlSC_lEEEfSJ_NS4_8TiledMMAINS4_8MMA_AtomIJNS4_23SM100_MMA_TF32_2x1SM_SSINS_10tfloat32_tESN_fLi256ELi128ELNS4_4UMMA5MajorE0ELSP_0ELNSO_7ScaleInE0ELSQ_0EEEEEENS4_6LayoutINS5_IJSC_SC_SC_EEENS5_IJNSA_ILi0EEESV_SV_EEEEENS5_IJNS4_10UnderscoreESY_SY_EEEEENS4_28SM100_TMA_2SM_LOAD_MULTICASTENS4_14ComposedLayoutINS4_7SwizzleILi3ELi4ELi3EEENS4_18smem_ptr_flag_bitsILi32EEENST_INS5_IJNSA_ILi8EEESH_EEENS5_IJSH_SC_EEEEEEEvNS4_8identityES11_S1B_vS1C_EENS_8epilogue10collective18CollectiveEpilogueINS1E_23Sm100TmaWarpSpecializedILi4ELi2ELi16ELb1ELb0EEEJNS5_IJSG_SG_SH_EEENS5_IJNST_ISG_SC_EENST_INSA_ILi16EEESC_EEEEEfSJ_fSJ_NS1E_6fusion15FusionCallbacksIS1I_NS1O_17LinearCombinationIffffLNS_15FloatRoundStyleE2EEES1J_S1N_JEEENS4_5SM1004TMEM4LOAD26SM100_TMEM_LOAD_32dp32b16xENS4_13SM90_TMA_LOADENS12_INS13_ILi2ELi4ELi3EEES16_NST_INS5_IJS17_S1L_EEENS5_IJS1L_SC_EEEEEEENS4_39AutoVectorizingCopyWithAssumedAlignmentILi128EEENS4_14SM90_TMA_STOREES23_S25_S25_EEEvvEEEEvNT_6ParamsE) ;  /* 0xffffff3c02807950 */ /* 0x000fea0003c3ffff */
        .weak           $__internal_1_$__cuda_sm10x_tcgen05_guardrail_trap_phase_invalid_during_alloc
        .type           $__internal_1_$__cuda_sm10x_tcgen05_guardrail_trap_phase_invalid_during_alloc,@function
        .size           $__internal_1_$__cuda_sm10x_tcgen05_guardrail_trap_phase_invalid_during_alloc,($__internal_2_$__cuda_sm10x_tcgen05_guardrail_trap_unallocated_columns_being_dealloced - $__internal_1_$__cuda_sm10x_tcgen05_guardrail_trap_phase_invalid_during_alloc)
$__internal_1_$__cuda_sm10x_tcgen05_guardrail_trap_phase_invalid_during_alloc:
[----:B------:R-:W-:Y:S05]  /*c200*/  BPT.TRAP 0x1 ;  /* 0x000000040000795c */ /* 0x000fea0000300000 */
[----:B------:R-:W-:-:S04]  /*c210*/  MOV R5, 0x0 ;  /* 0x0000000000057802 */ /* 0x000fc80000000f00 */
[----:B------:R-:W-:Y:S05]  /*c220*/  RET.REL.NODEC R4 `(_ZN7cutlass13device_kernelINS_4gemm6kernel13GemmUniversalIN4cute5tupleIJiiiiEEENS1_10collective13CollectiveMmaINS1_35MainloopSm100TmaUmmaWarpSpecializedILi8ELi2ELi4ENS5_IJNS4_1CILi4EEESB_NSA_ILi1EEEEEEEENS5_IJNSA_ILi256EEENSA_ILi128EEENSA_ILi32EEEEEEfNS5_IJlSC_lEEEfSJ_NS4_8TiledMMAINS4_8MMA_AtomIJNS4_23SM100_MMA_TF32_2x1SM_SSINS_10tfloat32_tESN_fLi256ELi128ELNS4_4UMMA5MajorE0ELSP_0ELNSO_7ScaleInE0ELSQ_0EEEEEENS4_6LayoutINS5_IJSC_SC_SC_EEENS5_IJNSA_ILi0EEESV_SV_EEEEENS5_IJNS4_10UnderscoreESY_SY_EEEEENS4_28SM100_TMA_2SM_LOAD_MULTICASTENS4_14ComposedLayoutINS4_7SwizzleILi3ELi4ELi3EEENS4_18smem_ptr_flag_bitsILi32EEENST_INS5_IJNSA_ILi8EEESH_EEENS5_IJSH_SC_EEEEEEEvNS4_8identityES11_S1B_vS1C_EENS_8epilogue10collective18CollectiveEpilogueINS1E_23Sm100TmaWarpSpecializedILi4ELi2ELi16ELb1ELb0EEEJNS5_IJSG_SG_SH_EEENS5_IJNST_ISG_SC_EENST_INSA_ILi16EEESC_EEEEEfSJ_fSJ_NS1E_6fusion15FusionCallbacksIS1I_NS1O_17LinearCombinationIffffLNS_15FloatRoundStyleE2EEES1J_S1N_JEEENS4_5SM1004TMEM4LOAD26SM100_TMEM_LOAD_32dp32b16xENS4_13SM90_TMA_LOADENS12_INS13_ILi2ELi4ELi3EEES16_NST_INS5_IJS17_S1L_EEENS5_IJS1L_SC_EEEEEEENS4_39AutoVectorizingCopyWithAssumedAlignmentILi128EEENS4_14SM90_TMA_STOREES23_S25_S25_EEEvvEEEEvNT_6ParamsE) ;  /* 0xffffff3c04747950 */ /* 0x000fea0003c3ffff */
        .weak           $__internal_2_$__cuda_sm10x_tcgen05_guardrail_trap_unallocated_columns_being_dealloced
        .type           $__internal_2_$__cuda_sm10x_tcgen05_guardrail_trap_unallocated_columns_being_dealloced,@function
        .size           $__internal_2_$__cuda_sm10x_tcgen05_guardrail_trap_unallocated_columns_being_dealloced,(.L_x_253 - $__internal_2_$__cuda_sm10x_tcgen05_guardrail_trap_unallocated_columns_being_dealloced)
$__internal_2_$__cuda_sm10x_tcgen05_guardrail_trap_unallocated_columns_being_dealloced:
[----:B------:R-:W-:Y:S05]  /*c230*/  BPT.TRAP 0x1 ;  /* 0x000000040000795c */ /* 0x000fea0000300000 */
[----:B------:R-:W-:-:S04]  /*c240*/  HFMA2 R3, -RZ, RZ, 0, 0 ;  /* 0x00000000ff037431 */ /* 0x000fc800000001ff */
[----:B------:R-:W-:Y:S05]  /*c250*/  RET.REL.NODEC R2 `(_ZN7cutlass13device_kernelINS_4gemm6kernel13GemmUniversalIN4cute5tupleIJiiiiEEENS1_10collective13CollectiveMmaINS1_35MainloopSm100TmaUmmaWarpSpecializedILi8ELi2ELi4ENS5_IJNS4_1CILi4EEESB_NSA_ILi1EEEEEEEENS5_IJNSA_ILi256EEENSA_ILi128EEENSA_ILi32EEEEEEfNS5_IJlSC_lEEEfSJ_NS4_8TiledMMAINS4_8MMA_AtomIJNS4_23SM100_MMA_TF32_2x1SM_SSINS_10tfloat32_tESN_fLi256ELi128ELNS4_4UMMA5MajorE0ELSP_0ELNSO_7ScaleInE0ELSQ_0EEEEEENS4_6LayoutINS5_IJSC_SC_SC_EEENS5_IJNSA_ILi0EEESV_SV_EEEEENS5_IJNS4_10UnderscoreESY_SY_EEEEENS4_28SM100_TMA_2SM_LOAD_MULTICASTENS4_14ComposedLayoutINS4_7SwizzleILi3ELi4ELi3EEENS4_18smem_ptr_flag_bitsILi32EEENST_INS5_IJNSA_ILi8EEESH_EEENS5_IJSH_SC_EEEEEEEvNS4_8identityES11_S1B_vS1C_EENS_8epilogue10collective18CollectiveEpilogueINS1E_23Sm100TmaWarpSpecializedILi4ELi2ELi16ELb1ELb0EEEJNS5_IJSG_SG_SH_EEENS5_IJNST_ISG_SC_EENST_INSA_ILi16EEESC_EEEEEfSJ_fSJ_NS1E_6fusion15FusionCallbacksIS1I_NS1O_17LinearCombinationIffffLNS_15FloatRoundStyleE2EEES1J_S1N_JEEENS4_5SM1004TMEM4LOAD26SM100_TMEM_LOAD_32dp32b16xENS4_13SM90_TMA_LOADENS12_INS13_ILi2ELi4ELi3EEES16_NST_INS5_IJS17_S1L_EEENS5_IJS1L_SC_EEEEEEENS4_39AutoVectorizingCopyWithAssumedAlignmentILi128EEENS4_14SM90_TMA_STOREES23_S25_S25_EEEvvEEEEvNT_6ParamsE) ;  /* 0xffffff3c02687950 */ /* 0x000fea0003c3ffff */
.L_x_252:
[----:B------:R-:W-:-:S00]  /*c260*/  BRA `(.L_x_252) ;  /* 0xfffffffc00fc7947 */ /* 0x000fc0000383ffff */
[----:B------:R-:W-:-:S00]  /*c270*/  NOP ;  /* 0x0000000000007918 */ /* 0x000fc00000000000 */
        /* <DEDUP_REMOVED lines=8> */
.L_x_253:


//--------------------- .nv.global.init           --------------------------
	.section	.nv.global.init,"aw",@progbits
.nv.global.init:
	.type		$str$27,@object
	.size		$str$27,($str$28 - $str$27)
$str$27:
        /*0000*/ 	.byte	0x28, 0x61, 0x64, 0x64, 0x72, 0x65, 0x73, 0x73, 0x20, 0x26, 0x20, 0x6d, 0x61, 0x73, 0x6b, 0x29
        /*0010*/ 	.byte	0x20, 0x3d, 0x3d, 0x20, 0x30, 0x00
	.type		$str$28,@object
	.size		$str$28,($str$26 - $str$28)
$str$28:
        /*0016*/ 	.byte	0x2f, 0x74, 0x6d, 0x70, 0x2f, 0x63, 0x75, 0x74, 0x6c, 0x61, 0x73, 0x73, 0x5f, 0x73, 0x77, 0x65
        /*0026*/ 	.byte	0x65, 0x70, 0x5f, 0x73, 0x72, 0x63, 0x2f, 0x69, 0x6e, 0x63, 0x6c, 0x75, 0x64, 0x65, 0x2f, 0x63
        /*0036*/ 	.byte	0x75, 0x74, 0x65, 0x2f, 0x70, 0x6f, 0x69, 0x6e, 0x74, 0x65, 0x72, 0x5f, 0x66, 0x6c, 0x61, 0x67
        /*0046*/ 	.byte	0x67, 0x65, 0x64, 0x2e, 0x68, 0x70, 0x70, 0x00
	.type		$str$26,@object
	.size		$str$26,($str$25 - $str$26)
$str$26:
        /*004e*/ 	.byte	0x2f, 0x74, 0x6d, 0x70, 0x2f, 0x63, 0x75, 0x74, 0x6c, 0x61, 0x73, 0x73, 0x5f, 0x73, 0x77, 0x65
        /*005e*/ 	.byte	0x65, 0x70, 0x5f, 0x73, 0x72, 0x63, 0x2f, 0x69, 0x6e, 0x63, 0x6c, 0x75, 0x64, 0x65, 0x2f, 0x63
        /*006e*/ 	.byte	0x75, 0x74, 0x65, 0x2f, 0x61, 0x74, 0x6f, 0x6d, 0x2f, 0x63, 0x6f, 0x70, 0x79, 0x5f, 0x74, 0x72
        /*007e*/ 	.byte	0x61, 0x69, 0x74, 0x73, 0x5f, 0x73, 0x6d, 0x31, 0x30, 0x30, 0x2e, 0x68, 0x70, 0x70, 0x00
	.type		$str$25,@object
	.size		$str$25,(__unnamed_1 - $str$25)
$str$25:
        /*008d*/ 	.byte	0x28, 0x28, 0x75, 0x69, 0x6e, 0x74, 0x33, 0x32, 0x5f, 0x74, 0x28, 0x74, 0x68, 0x72, 0x65, 0x61
        /*009d*/ 	.byte	0x64, 0x49, 0x64, 0x78, 0x2e, 0x78, 0x29, 0x20, 0x2f, 0x20, 0x33, 0x32, 0x29, 0x20, 0x25, 0x20
        /*00ad*/ 	.byte	0x34, 0x29, 0x20, 0x3d, 0x3d, 0x20, 0x28, 0x28, 0x28, 0x74, 0x6d, 0x65, 0x6d, 0x5f, 0x61, 0x64
        /*00bd*/ 	.byte	0x64, 0x72, 0x20, 0x3e, 0x3e, 0x20, 0x31, 0x36, 0x29, 0x20, 0x2f, 0x20, 0x33, 0x32, 0x29, 0x20
        /*00cd*/ 	.byte	0x25, 0x20, 0x34, 0x29, 0x00
	.type		__unnamed_1,@object
	.size		__unnamed_1,(__unnamed_2 - __unnamed_1)
__unnamed_1:
        /*00d2*/ 	.byte	0x61, 0x75, 0x74, 0x6f, 0x20, 0x63, 0x75, 0x74, 0x65, 0x3a, 0x3a, 0x61, 0x73, 0x5f, 0x70, 0x6f
        /* <DEDUP_REMOVED lines=23> */
        /*0252*/ 	.byte	0x43, 0x3c, 0x32, 0x30, 0x34, 0x38, 0x3e, 0x3e, 0x3e, 0x3e, 0x5d, 0x00
	.type		__unnamed_2,@object
	.size		__unnamed_2,(.L_2 - __unnamed_2)
__unnamed_2:
        /* <DEDUP_REMOVED lines=42> */
        /*04fe*/ 	.byte	0x3e, 0x5d, 0x00
.L_2:


//--------------------- .nv.shared._ZN7cutlass13device_kernelINS_4gemm6kernel13GemmUniversalIN4cute5tupleIJiiiiEEENS1_10collective13CollectiveMmaINS1_35MainloopSm100TmaUmmaWarpSpecializedILi8ELi2ELi4ENS5_IJNS4_1CILi4EEESB_NSA_ILi1EEEEEEEENS5_IJNSA_ILi256EEENSA_ILi128EEENSA_ILi32EEEEEEfNS5_IJlSC_lEEEfSJ_NS4_8TiledMMAINS4_8MMA_AtomIJNS4_23SM100_MMA_TF32_2x1SM_SSINS_10tfloat32_tESN_fLi256ELi128ELNS4_4UMMA5MajorE0ELSP_0ELNSO_7ScaleInE0ELSQ_0EEEEEENS4_6LayoutINS5_IJSC_SC_SC_EEENS5_IJNSA_ILi0EEESV_SV_EEEEENS5_IJNS4_10UnderscoreESY_SY_EEEEENS4_28SM100_TMA_2SM_LOAD_MULTICASTENS4_14ComposedLayoutINS4_7SwizzleILi3ELi4ELi3EEENS4_18smem_ptr_flag_bitsILi32EEENST_INS5_IJNSA_ILi8EEESH_EEENS5_IJSH_SC_EEEEEEEvNS4_8identityES11_S1B_vS1C_EENS_8epilogue10collective18CollectiveEpilogueINS1E_23Sm100TmaWarpSpecializedILi4ELi2ELi16ELb1ELb0EEEJNS5_IJSG_SG_SH_EEENS5_IJNST_ISG_SC_EENST_INSA_ILi16EEESC_EEEEEfSJ_fSJ_NS1E_6fusion15FusionCallbacksIS1I_NS1O_17LinearCombinationIffffLNS_15FloatRoundStyleE2EEES1J_S1N_JEEENS4_5SM1004TMEM4LOAD26SM100_TMEM_LOAD_32dp32b16xENS4_13SM90_TMA_LOADENS12_INS13_ILi2ELi4ELi3EEES16_NST_INS5_IJS17_S1L_EEENS5_IJS1L_SC_EEEEEEENS4_39AutoVectorizingCopyWithAssumedAlignmentILi128EEENS4_14SM90_TMA_STOREES23_S25_S25_EEEvvEEEEvNT_6ParamsE --------------------------
	.section	.nv.shared._ZN7cutlass13device_kernelINS_4gemm6kernel13GemmUniversalIN4cute5tupleIJiiiiEEENS1_10collective13CollectiveMmaINS1_35MainloopSm100TmaUmmaWarpSpecializedILi8ELi2ELi4ENS5_IJNS4_1CILi4EEESB_NSA_ILi1EEEEEEEENS5_IJNSA_ILi256EEENSA_ILi128EEENSA_ILi32EEEEEEfNS5_IJlSC_lEEEfSJ_NS4_8TiledMMAINS4_8MMA_AtomIJNS4_23SM100_MMA_TF32_2x1SM_SSINS_10tfloat32_tESN_fLi256ELi128ELNS4_4UMMA5MajorE0ELSP_0ELNSO_7ScaleInE0ELSQ_0EEEEEENS4_6LayoutINS5_IJSC_SC_SC_EEENS5_IJNSA_ILi0EEESV_SV_EEEEENS5_IJNS4_10UnderscoreESY_SY_EEEEENS4_28SM100_TMA_2SM_LOAD_MULTICASTENS4_14ComposedLayoutINS4_7SwizzleILi3ELi4ELi3EEENS4_18smem_ptr_flag_bitsILi32EEENST_INS5_IJNSA_ILi8EEESH_EEENS5_IJSH_SC_EEEEEEEvNS4_8identityES11_S1B_vS1C_EENS_8epilogue10collective18CollectiveEpilogueINS1E_23Sm100TmaWarpSpecializedILi4ELi2ELi16ELb1ELb0EEEJNS5_IJSG_SG_SH_EEENS5_IJNST_ISG_SC_EENST_INSA_ILi16EEESC_EEEEEfSJ_fSJ_NS1E_6fusion15FusionCallbacksIS1I_NS1O_17LinearCombinationIffffLNS_15FloatRoundStyleE2EEES1J_S1N_JEEENS4_5SM1004TMEM4LOAD26SM100_TMEM_LOAD_32dp32b16xENS4_13SM90_TMA_LOADENS12_INS13_ILi2ELi4ELi3EEES16_NST_INS5_IJS17_S1L_EEENS5_IJS1L_SC_EEEEEEENS4_39AutoVectorizingCopyWithAssumedAlignmentILi128EEENS4_14SM90_TMA_STOREES23_S25_S25_EEEvvEEEEvNT_6ParamsE,"aw",@nobits
	.sectionflags	@""
	.align	16
	.zero		1024


//--------------------- .nv.shared.reserved.0     --------------------------
	.section	.nv.shared.reserved.0,"aw",@nobits
	.weak		__nv_reservedSMEM_offset_0_alias
	.size		__nv_reservedSMEM_offset_0_alias, 0, 64
	.other		__nv_reservedSMEM_offset_0_alias,@"STO_CUDA_RESERVED_SHARED STV_DEFAULT"
__nv_reservedSMEM_offset_0_alias:
	.zero		0
.nv.shared.reserved.0:
	.zero		64
	.weak		__nv_reservedSMEM_tcgen05_partition
	.type		__nv_reservedSMEM_tcgen05_partition,@object
	.size		__nv_reservedSMEM_tcgen05_partition,(.L_0 - __nv_reservedSMEM_tcgen05_partition)
__nv_reservedSMEM_tcgen05_partition:
	.zero		32
.L_0:


//--------------------- .nv.global                --------------------------
	.section	.nv.global,"aw",@nobits
.nv.global:
	.type		_ZN40_INTERNAL_9600fab3_4_k_cu_0dbee8bf_302534cute1_E,@object
	.size		_ZN40_INTERNAL_9600fab3_4_k_cu_0dbee8bf_302534cute1_E,(_ZN40_INTERNAL_9600fab3_4_k_cu_0dbee8bf_302534cuda3std3__45__cpo6cbeginE - _ZN40_INTERNAL_9600fab3_4_k_cu_0dbee8bf_302534cute1_E)
_ZN40_INTERNAL_9600fab3_4_k_cu_0dbee8bf_302534cute1_E:
	.zero		1
	.type		_ZN40_INTERNAL_9600fab3_4_k_cu_0dbee8bf_302534cuda3std3__45__cpo6cbeginE,@object
	.size		_ZN40_INTERNAL_9600fab3_4_k_cu_0dbee8bf_302534cuda3std3__45__cpo6cbeginE,(_ZN40_INTERNAL_9600fab3_4_k_cu_0dbee8bf_302534cuda3std3__48in_placeE - _ZN40_INTERNAL_9600fab3_4_k_cu_0dbee8bf_302534cuda3std3__45__cpo6cbeginE)
_ZN40_INTERNAL_9600fab3_4_k_cu_0dbee8bf_302534cuda3std3__45__cpo6cbeginE:
	.zero		1
	.type		_ZN40_INTERNAL_9600fab3_4_k_cu_0dbee8bf_302534cuda3std3__48in_placeE,@object
	.size		_ZN40_INTERNAL_9600fab3_4_k_cu_0dbee8bf_302534cuda3std3__48in_placeE,(_ZN40_INTERNAL_9600fab3_4_k_cu_0dbee8bf_302534cuda3std6ranges3__45__cpo9iter_moveE - _ZN40_INTERNAL_9600fab3_4_k_cu_0dbee8bf_302534cuda3std3__48in_placeE)
_ZN40_INTERNAL_9600fab3_4_k_cu_0dbee8bf_302534cuda3std3__48in_placeE:
	.zero		1
	.type		_ZN40_INTERNAL_9600fab3_4_k_cu_0dbee8bf_302534cuda3std6ranges3__45__cpo9iter_moveE,@object
	.size		_ZN40_INTERNAL_9600fab3_4_k_cu_0dbee8bf_302534cuda3std6ranges3__45__cpo9iter_moveE,(_ZN40_INTERNAL_9600fab3_4_k_cu_0dbee8bf_302534cuda3std3__45__cpo5beginE - _ZN40_INTERNAL_9600fab3_4_k_cu_0dbee8bf_302534cuda3std6ranges3__45__cpo9iter_moveE)
_ZN40_INTERNAL_9600fab3_4_k_cu_0dbee8bf_302534cuda3std6ranges3__45__cpo9iter_moveE:
	.zero		1
	.type		_ZN40_INTERNAL_9600fab3_4_k_cu_0dbee8bf_302534cuda3std3__45__cpo5beginE,@object
	.size		_ZN40_INTERNAL_9600fab3_4_k_cu_0dbee8bf_302534cuda3std3__45__cpo5beginE,(_ZN40_INTERNAL_9600fab3_4_k_cu_0dbee8bf_302534cuda3std3__442_GLOBAL__N__9600fab3_4_k_cu_0dbee8bf_302536ignoreE - _ZN40_INTERNAL_9600fab3_4_k_cu_0dbee8bf_302534cuda3std3__45__cpo5beginE)
_ZN40_INTERNAL_9600fab3_4_k_cu_0dbee8bf_302534cuda3std3__45__cpo5beginE:
	.zero		1
	.type		_ZN40_INTERNAL_9600fab3_4_k_cu_0dbee8bf_302534cuda3std3__442_GLOBAL__N__9600fab3_4_k_cu_0dbee8bf_302536ignoreE,@object
	.size		_ZN40_INTERNAL_9600fab3_4_k_cu_0dbee8bf_302534cuda3std3__442_GLOBAL__N__9600fab3_4_k_cu_0dbee8bf_302536ignoreE,(_ZN40_INTERNAL_9600fab3_4_k_cu_0dbee8bf_302534cute7productE - _ZN40_INTERNAL_9600fab3_4_k_cu_0dbee8bf_302534cuda3std3__442_GLOBAL__N__9600fab3_4_k_cu_0dbee8bf_302536ignoreE)
_ZN40_INTERNAL_9600fab3_4_k_cu_0dbee8bf_302534cuda3std3__442_GLOBAL__N__9600fab3_4_k_cu_0dbee8bf_302536ignoreE:
	.zero		1
	.type		_ZN40_INTERNAL_9600fab3_4_k_cu_0dbee8bf_302534cute7productE,@object
	.size		_ZN40_INTERNAL_9600fab3_4_k_cu_0dbee8bf_302534cute7productE,(_ZN40_INTERNAL_9600fab3_4_k_cu_0dbee8bf_302534cuda3std3__45__cpo3endE - _ZN40_INTERNAL_9600fab3_4_k_cu_0dbee8bf_302534cute7productE)
_ZN40_INTERNAL_9600fab3_4_k_cu_0dbee8bf_302534cute7productE:
	.zero		1
	.type		_ZN40_INTERNAL_9600fab3_4_k_cu_0dbee8bf_302534cuda3std3__45__cpo3endE,@object
	.size		_ZN40_INTERNAL_9600fab3_4_k_cu_0dbee8bf_302534cuda3std3__45__cpo3endE,(_ZN40_INTERNAL_9600fab3_4_k_cu_0dbee8bf_302534cuda3std3__419piecewise_constructE - _ZN40_INTERNAL_9600fab3_4_k_cu_0dbee8bf_302534cuda3std3__45__cpo3endE)
_ZN40_INTERNAL_9600fab3_4_k_cu_0dbee8bf_302534cuda3std3__45__cpo3endE:
	.zero		1
	.type		_ZN40_INTERNAL_9600fab3_4_k_cu_0dbee8bf_302534cuda3std3__419piecewise_constructE,@object
	.size		_ZN40_INTERNAL_9600fab3_4_k_cu_0dbee8bf_302534cuda3std3__419piecewise_constructE,(_ZN40_INTERNAL_9600fab3_4_k_cu_0dbee8bf_302534cuda3std3__45__cpo4cendE - _ZN40_INTERNAL_9600fab3_4_k_cu_0dbee8bf_302534cuda3std3__419piecewise_constructE)
_ZN40_INTERNAL_9600fab3_4_k_cu_0dbee8bf_302534cuda3std3__419piecewise_constructE:
	.zero		1
	.type		_ZN40_INTERNAL_9600fab3_4_k_cu_0dbee8bf_302534cuda3std3__45__cpo4cendE,@object
	.size		_ZN40_INTERNAL_9600fab3_4_k_cu_0dbee8bf_302534cuda3std3__45__cpo4cendE,(_ZN40_INTERNAL_9600fab3_4_k_cu_0dbee8bf_302534cuda3std6ranges3__45__cpo4swapE - _ZN40_INTERNAL_9600fab3_4_k_cu_0dbee8bf_302534cuda3std3__45__cpo4cendE)
_ZN40_INTERNAL_9600fab3_4_k_cu_0dbee8bf_302534cuda3std3__45__cpo4cendE:
	.zero		1
	.type		_ZN40_INTERNAL_9600fab3_4_k_cu_0dbee8bf_302534cuda3std6ranges3__45__cpo4swapE,@object
	.size		_ZN40_INTERNAL_9600fab3_4_k_cu_0dbee8bf_302534cuda3std6ranges3__45__cpo4swapE,(.L_10 - _ZN40_INTERNAL_9600fab3_4_k_cu_0dbee8bf_302534cuda3std6ranges3__45__cpo4swapE)
_ZN40_INTERNAL_9600fab3_4_k_cu_0dbee8bf_302534cuda3std6ranges3__45__cpo4swapE:
	.zero		1
.L_10:


//--------------------- .nv.constant0._ZN7cutlass13device_kernelINS_4gemm6kernel13GemmUniversalIN4cute5tupleIJiiiiEEENS1_10collective13CollectiveMmaINS1_35MainloopSm100TmaUmmaWarpSpecializedILi8ELi2ELi4ENS5_IJNS4_1CILi4EEESB_NSA_ILi1EEEEEEEENS5_IJNSA_ILi256EEENSA_ILi128EEENSA_ILi32EEEEEEfNS5_IJlSC_lEEEfSJ_NS4_8TiledMMAINS4_8MMA_AtomIJNS4_23SM100_MMA_TF32_2x1SM_SSINS_10tfloat32_tESN_fLi256ELi128ELNS4_4UMMA5MajorE0ELSP_0ELNSO_7ScaleInE0ELSQ_0EEEEEENS4_6LayoutINS5_IJSC_SC_SC_EEENS5_IJNSA_ILi0EEESV_SV_EEEEENS5_IJNS4_10UnderscoreESY_SY_EEEEENS4_28SM100_TMA_2SM_LOAD_MULTICASTENS4_14ComposedLayoutINS4_7SwizzleILi3ELi4ELi3EEENS4_18smem_ptr_flag_bitsILi32EEENST_INS5_IJNSA_ILi8EEESH_EEENS5_IJSH_SC_EEEEEEEvNS4_8identityES11_S1B_vS1C_EENS_8epilogue10collective18CollectiveEpilogueINS1E_23Sm100TmaWarpSpecializedILi4ELi2ELi16ELb1ELb0EEEJNS5_IJSG_SG_SH_EEENS5_IJNST_ISG_SC_EENST_INSA_ILi16EEESC_EEEEEfSJ_fSJ_NS1E_6fusion15FusionCallbacksIS1I_NS1O_17LinearCombinationIffffLNS_15FloatRoundStyleE2EEES1J_S1N_JEEENS4_5SM1004TMEM4LOAD26SM100_TMEM_LOAD_32dp32b16xENS4_13SM90_TMA_LOADENS12_INS13_ILi2ELi4ELi3EEES16_NST_INS5_IJS17_S1L_EEENS5_IJS1L_SC_EEEEEEENS4_39AutoVectorizingCopyWithAssumedAlignmentILi128EEENS4_14SM90_TMA_STOREES23_S25_S25_EEEvvEEEEvNT_6ParamsE --------------------------
	.section	.nv.constant0._ZN7cutlass13device_kernelINS_4gemm6kernel13GemmUniversalIN4cute5tupleIJiiiiEEENS1_10collective13CollectiveMmaINS1_35MainloopSm100TmaUmmaWarpSpecializedILi8ELi2ELi4ENS5_IJNS4_1CILi4EEESB_NSA_ILi1EEEEEEEENS5_IJNSA_ILi256EEENSA_ILi128EEENSA_ILi32EEEEEEfNS5_IJlSC_lEEEfSJ_NS4_8TiledMMAINS4_8MMA_AtomIJNS4_23SM100_MMA_TF32_2x1SM_SSINS_10tfloat32_tESN_fLi256ELi128ELNS4_4UMMA5MajorE0ELSP_0ELNSO_7ScaleInE0ELSQ_0EEEEEENS4_6LayoutINS5_IJSC_SC_SC_EEENS5_IJNSA_ILi0EEESV_SV_EEEEENS5_IJNS4_10UnderscoreESY_SY_EEEEENS4_28SM100_TMA_2SM_LOAD_MULTICASTENS4_14ComposedLayoutINS4_7SwizzleILi3ELi4ELi3EEENS4_18smem_ptr_flag_bitsILi32EEENST_INS5_IJNSA_ILi8EEESH_EEENS5_IJSH_SC_EEEEEEEvNS4_8identityES11_S1B_vS1C_EENS_8epilogue10collective18CollectiveEpilogueINS1E_23Sm100TmaWarpSpecializedILi4ELi2ELi16ELb1ELb0EEEJNS5_IJSG_SG_SH_EEENS5_IJNST_ISG_SC_EENST_INSA_ILi16EEESC_EEEEEfSJ_fSJ_NS1E_6fusion15FusionCallbacksIS1I_NS1O_17LinearCombinationIffffLNS_15FloatRoundStyleE2EEES1J_S1N_JEEENS4_5SM1004TMEM4LOAD26SM100_TMEM_LOAD_32dp32b16xENS4_13SM90_TMA_LOADENS12_INS13_ILi2ELi4ELi3EEES16_NST_INS5_IJS17_S1L_EEENS5_IJS1L_SC_EEEEEEENS4_39AutoVectorizingCopyWithAssumedAlignmentILi128EEENS4_14SM90_TMA_STOREES23_S25_S25_EEEvvEEEEvNT_6ParamsE,"a",@progbits
	.sectionflags	@""
	.align	4
.nv.constant0._ZN7cutlass13device_kernelINS_4gemm6kernel13GemmUniversalIN4cute5tupleIJiiiiEEENS1_10collective13CollectiveMmaINS1_35MainloopSm100TmaUmmaWarpSpecializedILi8ELi2ELi4ENS5_IJNS4_1CILi4EEESB_NSA_ILi1EEEEEEEENS5_IJNSA_ILi256EEENSA_ILi128EEENSA_ILi32EEEEEEfNS5_IJlSC_lEEEfSJ_NS4_8TiledMMAINS4_8MMA_AtomIJNS4_23SM100_MMA_TF32_2x1SM_SSINS_10tfloat32_tESN_fLi256ELi128ELNS4_4UMMA5MajorE0ELSP_0ELNSO_7ScaleInE0ELSQ_0EEEEEENS4_6LayoutINS5_IJSC_SC_SC_EEENS5_IJNSA_ILi0EEESV_SV_EEEEENS5_IJNS4_10UnderscoreESY_SY_EEEEENS4_28SM100_TMA_2SM_LOAD_MULTICASTENS4_14ComposedLayoutINS4_7SwizzleILi3ELi4ELi3EEENS4_18smem_ptr_flag_bitsILi32EEENST_INS5_IJNSA_ILi8EEESH_EEENS5_IJSH_SC_EEEEEEEvNS4_8identityES11_S1B_vS1C_EENS_8epilogue10collective18CollectiveEpilogueINS1E_23Sm100TmaWarpSpecializedILi4ELi2ELi16ELb1ELb0EEEJNS5_IJSG_SG_SH_EEENS5_IJNST_ISG_SC_EENST_INSA_ILi16EEESC_EEEEEfSJ_fSJ_NS1E_6fusion15FusionCallbacksIS1I_NS1O_17LinearCombinationIffffLNS_15FloatRoundStyleE2EEES1J_S1N_JEEENS4_5SM1004TMEM4LOAD26SM100_TMEM_LOAD_32dp32b16xENS4_13SM90_TMA_LOADENS12_INS13_ILi2ELi4ELi3EEES16_NST_INS5_IJS17_S1L_EEENS5_IJS1L_SC_EEEEEEENS4_39AutoVectorizingCopyWithAssumedAlignmentILi128EEENS4_14SM90_TMA_STOREES23_S25_S25_EEEvvEEEEvNT_6ParamsE:
	.zero		2944


//--------------------- SYMBOLS --------------------------

	.type		.nv.reservedSmem.offset0,@object
	.size		.nv.reservedSmem.offset0,0x4
	.type		.nv.reservedSmem.cap,@object
	.size		.nv.reservedSmem.cap,0x4
	.type		__assertfail,@function
